	.target	sm_100a

	.elftype	@"ET_EXEC"


//--------------------- .note.nv.tkinfo           --------------------------
	.section	.note.nv.tkinfo,"",@"SHT_NOTE"
	.sectionflags	@"SHF_NOTE_NV_TKINFO"
	.tkinfo
        /*0018*/ 	.word	0x00000002
        /*0030*/ 	.string	""
        /*0030*/ 	.string	"ptxas"
        /*0030*/ 	.string	"Cuda compilation tools, release 13.0, V13.0.88"
        /*0030*/ 	.string	"Build cuda_13.0.r13.0/compiler.36424714_0"
        /*0030*/ 	.string	"-arch sm_100a -m 64 "



//--------------------- .note.nv.cuinfo           --------------------------
	.section	.note.nv.cuinfo,"",@"SHT_NOTE"
	.sectionflags	@"SHF_NOTE_NV_CUINFO"
        /*0018*/ 	.short	0x0002
        /*001a*/ 	.short	0x0064
        /*001c*/ 	.short	0x0082
	.zero		2


//--------------------- .nv.info                  --------------------------
	.section	.nv.info,"",@"SHT_CUDA_INFO"
	.align	4


	//----- nvinfo : EIATTR_REGCOUNT
	.align		4
        /*0000*/ 	.byte	0x04, 0x2f
        /*0002*/ 	.short	(.L_19 - .L_18)
	.align		4
.L_18:
        /*0004*/ 	.word	index@(_ZN7cutlass13device_kernelINS_4gemm6kernel13GemmUniversalIN4cute5tupleIJiiiiEEENS1_10collective13CollectiveMmaINS1_35MainloopSm100TmaUmmaWarpSpecializedILi4ELi2ELi4ENS5_IJNS4_1CILi1EEENSA_ILi2EEESB_EEEEENS5_IJNSA_ILi128EEENSA_ILi64EEESG_EEEfNS5_IJlSB_lEEEfSI_NS4_8TiledMMAINS4_8MMA_AtomIJNS4_17SM100_MMA_TF32_SSINS_10tfloat32_tESM_fLi128ELi64ELNS4_4UMMA5MajorE0ELSO_0ELNSN_7ScaleInE0ELSP_0EEEEEENS4_6LayoutINS5_IJSB_SB_SB_EEENS5_IJNSA_ILi0EEESU_SU_EEEEENS5_IJNS4_10UnderscoreESX_SX_EEEEENS4_23SM90_TMA_LOAD_MULTICASTENS4_14ComposedLayoutINS4_7SwizzleILi3ELi4ELi3EEENS4_18smem_ptr_flag_bitsILi32EEENSS_INS5_IJNSA_ILi8EEENSA_ILi32EEEEEENS5_IJS17_SB_EEEEEEEvNS4_8identityENS4_13SM90_TMA_LOADES1B_vS1C_EENS_8epilogue10collective18CollectiveEpilogueINS1F_23Sm100TmaWarpSpecializedILi4ELi2ELi16ELb1ELb0EEEJSH_NS5_IJNSS_ISF_SB_EENSS_INSA_ILi16EEESB_EEEEEfSI_fSI_NS1F_6fusion15FusionCallbacksIS1J_NS1O_17LinearCombinationIffffLNS_15FloatRoundStyleE2EEESH_S1N_JEEENS4_5SM1004TMEM4LOAD26SM100_TMEM_LOAD_32dp32b16xES1D_NS11_INS12_ILi2ELi4ELi3EEES15_NSS_INS5_IJS16_S1L_EEENS5_IJS1L_SB_EEEEEEENS4_39AutoVectorizingCopyWithAssumedAlignmentILi128EEENS4_14SM90_TMA_STOREES22_S24_S24_EEEvvEEEEvNT_6ParamsE)
        /*0008*/ 	.word	0x0000004c


	//----- nvinfo : EIATTR_FRAME_SIZE
	.align		4
.L_19:
        /*000c*/ 	.byte	0x04, 0x11
        /*000e*/ 	.short	(.L_21 - .L_20)
	.align		4
.L_20:
        /*0010*/ 	.word	index@($__internal_2_$__cuda_sm10x_tcgen05_guardrail_trap_unallocated_columns_being_dealloced)
        /*0014*/ 	.word	0x00000000


	//----- nvinfo : EIATTR_FRAME_SIZE
	.align		4
.L_21:
        /*0018*/ 	.byte	0x04, 0x11
        /*001a*/ 	.short	(.L_23 - .L_22)
	.align		4
.L_22:
        /*001c*/ 	.word	index@($__internal_1_$__cuda_sm10x_tcgen05_guardrail_trap_phase_invalid_during_alloc)
        /*0020*/ 	.word	0x00000000


	//----- nvinfo : EIATTR_FRAME_SIZE
	.align		4
.L_23:
        /*0024*/ 	.byte	0x04, 0x11
        /*0026*/ 	.short	(.L_25 - .L_24)
	.align		4
.L_24:
        /*0028*/ 	.word	index@($__internal_0_$__cuda_sm10x_tcgen05_guardrail_trap_col_being_dealloced_not_returned_by_alloc)
        /*002c*/ 	.word	0x00000000


	//----- nvinfo : EIATTR_FRAME_SIZE
	.align		4
.L_25:
        /*0030*/ 	.byte	0x04, 0x11
        /*0032*/ 	.short	(.L_27 - .L_26)
	.align		4
.L_26:
        /*0034*/ 	.word	index@(_ZN7cutlass13device_kernelINS_4gemm6kernel13GemmUniversalIN4cute5tupleIJiiiiEEENS1_10collective13CollectiveMmaINS1_35MainloopSm100TmaUmmaWarpSpecializedILi4ELi2ELi4ENS5_IJNS4_1CILi1EEENSA_ILi2EEESB_EEEEENS5_IJNSA_ILi128EEENSA_ILi64EEESG_EEEfNS5_IJlSB_lEEEfSI_NS4_8TiledMMAINS4_8MMA_AtomIJNS4_17SM100_MMA_TF32_SSINS_10tfloat32_tESM_fLi128ELi64ELNS4_4UMMA5MajorE0ELSO_0ELNSN_7ScaleInE0ELSP_0EEEEEENS4_6LayoutINS5_IJSB_SB_SB_EEENS5_IJNSA_ILi0EEESU_SU_EEEEENS5_IJNS4_10UnderscoreESX_SX_EEEEENS4_23SM90_TMA_LOAD_MULTICASTENS4_14ComposedLayoutINS4_7SwizzleILi3ELi4ELi3EEENS4_18smem_ptr_flag_bitsILi32EEENSS_INS5_IJNSA_ILi8EEENSA_ILi32EEEEEENS5_IJS17_SB_EEEEEEEvNS4_8identityENS4_13SM90_TMA_LOADES1B_vS1C_EENS_8epilogue10collective18CollectiveEpilogueINS1F_23Sm100TmaWarpSpecializedILi4ELi2ELi16ELb1ELb0EEEJSH_NS5_IJNSS_ISF_SB_EENSS_INSA_ILi16EEESB_EEEEEfSI_fSI_NS1F_6fusion15FusionCallbacksIS1J_NS1O_17LinearCombinationIffffLNS_15FloatRoundStyleE2EEESH_S1N_JEEENS4_5SM1004TMEM4LOAD26SM100_TMEM_LOAD_32dp32b16xES1D_NS11_INS12_ILi2ELi4ELi3EEES15_NSS_INS5_IJS16_S1L_EEENS5_IJS1L_SB_EEEEEEENS4_39AutoVectorizingCopyWithAssumedAlignmentILi128EEENS4_14SM90_TMA_STOREES22_S24_S24_EEEvvEEEEvNT_6ParamsE)
        /*0038*/ 	.word	0x00000000


	//----- nvinfo : EIATTR_MIN_STACK_SIZE
	.align		4
.L_27:
        /*003c*/ 	.byte	0x04, 0x12
        /*003e*/ 	.short	(.L_29 - .L_28)
	.align		4
.L_28:
        /*0040*/ 	.word	index@(_ZN7cutlass13device_kernelINS_4gemm6kernel13GemmUniversalIN4cute5tupleIJiiiiEEENS1_10collective13CollectiveMmaINS1_35MainloopSm100TmaUmmaWarpSpecializedILi4ELi2ELi4ENS5_IJNS4_1CILi1EEENSA_ILi2EEESB_EEEEENS5_IJNSA_ILi128EEENSA_ILi64EEESG_EEEfNS5_IJlSB_lEEEfSI_NS4_8TiledMMAINS4_8MMA_AtomIJNS4_17SM100_MMA_TF32_SSINS_10tfloat32_tESM_fLi128ELi64ELNS4_4UMMA5MajorE0ELSO_0ELNSN_7ScaleInE0ELSP_0EEEEEENS4_6LayoutINS5_IJSB_SB_SB_EEENS5_IJNSA_ILi0EEESU_SU_EEEEENS5_IJNS4_10UnderscoreESX_SX_EEEEENS4_23SM90_TMA_LOAD_MULTICASTENS4_14ComposedLayoutINS4_7SwizzleILi3ELi4ELi3EEENS4_18smem_ptr_flag_bitsILi32EEENSS_INS5_IJNSA_ILi8EEENSA_ILi32EEEEEENS5_IJS17_SB_EEEEEEEvNS4_8identityENS4_13SM90_TMA_LOADES1B_vS1C_EENS_8epilogue10collective18CollectiveEpilogueINS1F_23Sm100TmaWarpSpecializedILi4ELi2ELi16ELb1ELb0EEEJSH_NS5_IJNSS_ISF_SB_EENSS_INSA_ILi16EEESB_EEEEEfSI_fSI_NS1F_6fusion15FusionCallbacksIS1J_NS1O_17LinearCombinationIffffLNS_15FloatRoundStyleE2EEESH_S1N_JEEENS4_5SM1004TMEM4LOAD26SM100_TMEM_LOAD_32dp32b16xES1D_NS11_INS12_ILi2ELi4ELi3EEES15_NSS_INS5_IJS16_S1L_EEENS5_IJS1L_SB_EEEEEEENS4_39AutoVectorizingCopyWithAssumedAlignmentILi128EEENS4_14SM90_TMA_STOREES22_S24_S24_EEEvvEEEEvNT_6ParamsE)
        /*0044*/ 	.word	0x00000000
.L_29:


//--------------------- .nv.compat                --------------------------
	.section	.nv.compat,"",@"SHT_CUDA_COMPAT_INFO"
	.align	4
        /*0000*/ 	.byte	0x02, 0x09, 0x01, 0x00, 0x02, 0x02, 0x02, 0x00, 0x02, 0x05, 0x05, 0x00, 0x03, 0x07, 0x01, 0x01
        /*0010*/ 	.byte	0x02, 0x03, 0x01, 0x00, 0x02, 0x06, 0x01, 0x00, 0x04, 0x0b, 0x08, 0x00, 0x09, 0x00, 0x00, 0x00
        /*0020*/ 	.byte	0x00, 0x00, 0x00, 0x00


//--------------------- .nv.info._ZN7cutlass13device_kernelINS_4gemm6kernel13GemmUniversalIN4cute5tupleIJiiiiEEENS1_10collective13CollectiveMmaINS1_35MainloopSm100TmaUmmaWarpSpecializedILi4ELi2ELi4ENS5_IJNS4_1CILi1EEENSA_ILi2EEESB_EEEEENS5_IJNSA_ILi128EEENSA_ILi64EEESG_EEEfNS5_IJlSB_lEEEfSI_NS4_8TiledMMAINS4_8MMA_AtomIJNS4_17SM100_MMA_TF32_SSINS_10tfloat32_tESM_fLi128ELi64ELNS4_4UMMA5MajorE0ELSO_0ELNSN_7ScaleInE0ELSP_0EEEEEENS4_6LayoutINS5_IJSB_SB_SB_EEENS5_IJNSA_ILi0EEESU_SU_EEEEENS5_IJNS4_10UnderscoreESX_SX_EEEEENS4_23SM90_TMA_LOAD_MULTICASTENS4_14ComposedLayoutINS4_7SwizzleILi3ELi4ELi3EEENS4_18smem_ptr_flag_bitsILi32EEENSS_INS5_IJNSA_ILi8EEENSA_ILi32EEEEEENS5_IJS17_SB_EEEEEEEvNS4_8identityENS4_13SM90_TMA_LOADES1B_vS1C_EENS_8epilogue10collective18CollectiveEpilogueINS1F_23Sm100TmaWarpSpecializedILi4ELi2ELi16ELb1ELb0EEEJSH_NS5_IJNSS_ISF_SB_EENSS_INSA_ILi16EEESB_EEEEEfSI_fSI_NS1F_6fusion15FusionCallbacksIS1J_NS1O_17LinearCombinationIffffLNS_15FloatRoundStyleE2EEESH_S1N_JEEENS4_5SM1004TMEM4LOAD26SM100_TMEM_LOAD_32dp32b16xES1D_NS11_INS12_ILi2ELi4ELi3EEES15_NSS_INS5_IJS16_S1L_EEENS5_IJS1L_SB_EEEEEEENS4_39AutoVectorizingCopyWithAssumedAlignmentILi128EEENS4_14SM90_TMA_STOREES22_S24_S24_EEEvvEEEEvNT_6ParamsE --------------------------
	.section	.nv.info._ZN7cutlass13device_kernelINS_4gemm6kernel13GemmUniversalIN4cute5tupleIJiiiiEEENS1_10collective13CollectiveMmaINS1_35MainloopSm100TmaUmmaWarpSpecializedILi4ELi2ELi4ENS5_IJNS4_1CILi1EEENSA_ILi2EEESB_EEEEENS5_IJNSA_ILi128EEENSA_ILi64EEESG_EEEfNS5_IJlSB_lEEEfSI_NS4_8TiledMMAINS4_8MMA_AtomIJNS4_17SM100_MMA_TF32_SSINS_10tfloat32_tESM_fLi128ELi64ELNS4_4UMMA5MajorE0ELSO_0ELNSN_7ScaleInE0ELSP_0EEEEEENS4_6LayoutINS5_IJSB_SB_SB_EEENS5_IJNSA_ILi0EEESU_SU_EEEEENS5_IJNS4_10UnderscoreESX_SX_EEEEENS4_23SM90_TMA_LOAD_MULTICASTENS4_14ComposedLayoutINS4_7SwizzleILi3ELi4ELi3EEENS4_18smem_ptr_flag_bitsILi32EEENSS_INS5_IJNSA_ILi8EEENSA_ILi32EEEEEENS5_IJS17_SB_EEEEEEEvNS4_8identityENS4_13SM90_TMA_LOADES1B_vS1C_EENS_8epilogue10collective18CollectiveEpilogueINS1F_23Sm100TmaWarpSpecializedILi4ELi2ELi16ELb1ELb0EEEJSH_NS5_IJNSS_ISF_SB_EENSS_INSA_ILi16EEESB_EEEEEfSI_fSI_NS1F_6fusion15FusionCallbacksIS1J_NS1O_17LinearCombinationIffffLNS_15FloatRoundStyleE2EEESH_S1N_JEEENS4_5SM1004TMEM4LOAD26SM100_TMEM_LOAD_32dp32b16xES1D_NS11_INS12_ILi2ELi4ELi3EEES15_NSS_INS5_IJS16_S1L_EEENS5_IJS1L_SB_EEEEEEENS4_39AutoVectorizingCopyWithAssumedAlignmentILi128EEENS4_14SM90_TMA_STOREES22_S24_S24_EEEvvEEEEvNT_6ParamsE,"",@"SHT_CUDA_INFO"
	.sectionflags	@""
	.align	4


	//----- nvinfo : EIATTR_CUDA_API_VERSION
	.align		4
        /*0000*/ 	.byte	0x04, 0x37
        /*0002*/ 	.short	(.L_31 - .L_30)
.L_30:
        /*0004*/ 	.word	0x00000082


	//----- nvinfo : EIATTR_KPARAM_INFO
	.align		4
.L_31:
        /*0008*/ 	.byte	0x04, 0x17
        /*000a*/ 	.short	(.L_33 - .L_32)
.L_32:
        /*000c*/ 	.word	0x00000000
        /*0010*/ 	.short	0x0000
        /*0012*/ 	.short	0x0000
        /*0014*/ 	.byte	0x00, 0xf0, 0x01, 0x20


	//----- nvinfo : EIATTR_AT_ENTRY_FRAGMENTS
	.align		4
.L_33:
        /*0018*/ 	.byte	0x04, 0x4f
        /*001a*/ 	.short	(.L_35 - .L_34)


	//   ....[0]....
.L_34:
        /*001c*/ 	.word	0x00000006


	//----- nvinfo : EIATTR_RESERVED_SMEM_USED
	.align		4
.L_35:
        /*0020*/ 	.byte	0x01, 0x41
	.zero		2


	//----- nvinfo : EIATTR_SPARSE_MMA_MASK
	.align		4
        /*0024*/ 	.byte	0x03, 0x50
        /*0026*/ 	.short	0x0000


	//----- nvinfo : EIATTR_TCGEN05_1CTA_USED
	.align		4
        /*0028*/ 	.byte	0x01, 0x51
	.zero		2


	//----- nvinfo : EIATTR_MAXREG_COUNT
	.align		4
        /*002c*/ 	.byte	0x03, 0x1b
        /*002e*/ 	.short	0x00ff


	//----- nvinfo : EIATTR_NUM_BARRIERS
	.align		4
        /*0030*/ 	.byte	0x02, 0x4c
        /*0032*/ 	.byte	0x07
	.zero		1


	//----- nvinfo : EIATTR_EXTERNS
	.align		4
        /*0034*/ 	.byte	0x04, 0x0f
        /*0036*/ 	.short	(.L_37 - .L_36)


	//   ....[0]....
	.align		4
.L_36:
        /*0038*/ 	.word	index@(__assertfail)


	//----- nvinfo : EIATTR_MERCURY_ISA_VERSION
	.align		4
.L_37:
        /*003c*/ 	.byte	0x03, 0x5f
        /*003e*/ 	.short	0x0101


	//----- nvinfo : EIATTR_INT_WARP_WIDE_INSTR_OFFSETS
	.align		4
        /*0040*/ 	.byte	0x04, 0x31
        /*0042*/ 	.short	(.L_39 - .L_38)


	//   ....[0]....
.L_38:
        /*0044*/ 	.word	0x00003fb0


	//   ....[1]....
        /*0048*/ 	.word	0x00003fe0


	//   ....[2]....
        /*004c*/ 	.word	0x00004000


	//   ....[3]....
        /*0050*/ 	.word	0x00004b40


	//   ....[4]....
        /*0054*/ 	.word	0x00004bb0


	//   ....[5]....
        /*0058*/ 	.word	0x00004c90


	//   ....[6]....
        /*005c*/ 	.word	0x00004d10


	//   ....[7]....
        /*0060*/ 	.word	0x00004e10


	//   ....[8]....
        /*0064*/ 	.word	0x00004e90


	//   ....[9]....
        /*0068*/ 	.word	0x00004f80


	//   ....[10]....
        /*006c*/ 	.word	0x00005030


	//----- nvinfo : EIATTR_COOP_GROUP_MASK_REGIDS
	.align		4
.L_39:
        /*0070*/ 	.byte	0x04, 0x29
        /*0072*/ 	.short	(.L_41 - .L_40)


	//   ....[0]....
.L_40:
        /*0074*/ 	.word	0xffffffff


	//   ....[1]....
        /*0078*/ 	.word	0xffffffff


	//   ....[2]....
        /*007c*/ 	.word	0xffffffff


	//   ....[3]....
        /*0080*/ 	.word	0xffffffff


	//   ....[4]....
        /*0084*/ 	.word	0xffffffff


	//   ....[5]....
        /*0088*/ 	.word	0xffffffff


	//   ....[6]....
        /*008c*/ 	.word	0xffffffff


	//   ....[7]....
        /*0090*/ 	.word	0xffffffff


	//   ....[8]....
        /*0094*/ 	.word	0xffffffff


	//   ....[9]....
        /*0098*/ 	.word	0xffffffff


	//   ....[10]....
        /*009c*/ 	.word	0xffffffff


	//   ....[11]....
        /*00a0*/ 	.word	0xffffffff


	//   ....[12]....
        /*00a4*/ 	.word	0xffffffff


	//   ....[13]....
        /*00a8*/ 	.word	0xffffffff


	//----- nvinfo : EIATTR_COOP_GROUP_INSTR_OFFSETS
	.align		4
.L_41:
        /*00ac*/ 	.byte	0x04, 0x28
        /*00ae*/ 	.short	(.L_43 - .L_42)


	//   ....[0]....
.L_42:
        /*00b0*/ 	.word	0x00000080


	//   ....[1]....
        /*00b4*/ 	.word	0x000004f0


	//   ....[2]....
        /*00b8*/ 	.word	0x000006a0


	//   ....[3]....
        /*00bc*/ 	.word	0x00000840


	//   ....[4]....
        /*00c0*/ 	.word	0x00000940


	//   ....[5]....
        /*00c4*/ 	.word	0x00000ab0


	//   ....[6]....
        /*00c8*/ 	.word	0x00000c50


	//   ....[7]....
        /*00cc*/ 	.word	0x00000e00


	//   ....[8]....
        /*00d0*/ 	.word	0x00002190


	//   ....[9]....
        /*00d4*/ 	.word	0x00003040


	//   ....[10]....
        /*00d8*/ 	.word	0x00003250


	//   ....[11]....
        /*00dc*/ 	.word	0x00003280


	//   ....[12]....
        /*00e0*/ 	.word	0x00003e90


	//   ....[13]....
        /*00e4*/ 	.word	0x000040c0


	//----- nvinfo : EIATTR_VRC_CTA_INIT_COUNT
	.align		4
.L_43:
        /*00e8*/ 	.byte	0x02, 0x4a
        /*00ea*/ 	.byte	0x80
	.zero		1


	//----- nvinfo : EIATTR_SYSCALL_OFFSETS
	.align		4
        /*00ec*/ 	.byte	0x04, 0x46
        /*00ee*/ 	.short	(.L_45 - .L_44)


	//   ....[0]....
.L_44:
        /*00f0*/ 	.word	0x00005c90


	//   ....[1]....
        /*00f4*/ 	.word	0x00005d80


	//   ....[2]....
        /*00f8*/ 	.word	0x00006550


	//   ....[3]....
        /*00fc*/ 	.word	0x00006cd0


	//   ....[4]....
        /*0100*/ 	.word	0x00007430


	//   ....[5]....
        /*0104*/ 	.word	0x00007b90


	//----- nvinfo : EIATTR_MBARRIER_INSTR_OFFSETS
	.align		4
.L_45:
        /*0108*/ 	.byte	0x04, 0x39
        /*010a*/ 	.short	(.L_47 - .L_46)


	//   ....[0]....
.L_46:
        /*010c*/ 	.word	0x00000610
        /*0110*/ 	.word	0x000000ff
        /*0114*/ 	.word	0x00000000
        /*0118*/ 	.short	0x0100
        /*011a*/ 	.byte	0x04
	.zero		1


	//   ....[1]....
        /*011c*/ 	.word	0x00000620
        /*0120*/ 	.word	0x000000ff
        /*0124*/ 	.word	0x00000020
        /*0128*/ 	.short	0x0100
        /*012a*/ 	.byte	0x04
	.zero		1


	//   ....[2]....
        /*012c*/ 	.word	0x00000630
        /*0130*/ 	.word	0x000000ff
        /*0134*/ 	.word	0x00000008
        /*0138*/ 	.short	0x0100
        /*013a*/ 	.byte	0x04
	.zero		1


	//   ....[3]....
        /*013c*/ 	.word	0x00000640
        /*0140*/ 	.word	0x000000ff
        /*0144*/ 	.word	0x00000028
        /*0148*/ 	.short	0x0100
        /*014a*/ 	.byte	0x04
	.zero		1


	//   ....[4]....
        /*014c*/ 	.word	0x00000650
        /*0150*/ 	.word	0x000000ff
        /*0154*/ 	.word	0x00000010
        /*0158*/ 	.short	0x0100
        /*015a*/ 	.byte	0x04
	.zero		1


	//   ....[5]....
        /*015c*/ 	.word	0x00000660
        /*0160*/ 	.word	0x000000ff
        /*0164*/ 	.word	0x00000030
        /*0168*/ 	.short	0x0100
        /*016a*/ 	.byte	0x04
	.zero		1


	//   ....[6]....
        /*016c*/ 	.word	0x00000670
        /*0170*/ 	.word	0x000000ff
        /*0174*/ 	.word	0x00000018
        /*0178*/ 	.short	0x0100
        /*017a*/ 	.byte	0x04
	.zero		1


	//   ....[7]....
        /*017c*/ 	.word	0x00000680
        /*0180*/ 	.word	0x000000ff
        /*0184*/ 	.word	0x00000038
        /*0188*/ 	.short	0x0100
        /*018a*/ 	.byte	0x04
	.zero		1


	//   ....[8]....
        /*018c*/ 	.word	0x000007b0
        /*0190*/ 	.word	0x000000ff
        /*0194*/ 	.word	0x00000040
        /*0198*/ 	.short	0x0100
        /*019a*/ 	.byte	0x04
	.zero		1


	//   ....[9]....
        /*019c*/ 	.word	0x000007c0
        /*01a0*/ 	.word	0x000000ff
        /*01a4*/ 	.word	0x00000060
        /*01a8*/ 	.short	0x0100
        /*01aa*/ 	.byte	0x04
	.zero		1


	//   ....[10]....
        /*01ac*/ 	.word	0x000007d0
        /*01b0*/ 	.word	0x000000ff
        /*01b4*/ 	.word	0x00000048
        /*01b8*/ 	.short	0x0100
        /*01ba*/ 	.byte	0x04
	.zero		1


	//   ....[11]....
        /*01bc*/ 	.word	0x000007e0
        /*01c0*/ 	.word	0x000000ff
        /*01c4*/ 	.word	0x00000068
        /*01c8*/ 	.short	0x0100
        /*01ca*/ 	.byte	0x04
	.zero		1


	//   ....[12]....
        /*01cc*/ 	.word	0x000007f0
        /*01d0*/ 	.word	0x000000ff
        /*01d4*/ 	.word	0x00000050
        /*01d8*/ 	.short	0x0100
        /*01da*/ 	.byte	0x04
	.zero		1


	//   ....[13]....
        /*01dc*/ 	.word	0x00000800
        /*01e0*/ 	.word	0x000000ff
        /*01e4*/ 	.word	0x00000070
        /*01e8*/ 	.short	0x0100
        /*01ea*/ 	.byte	0x04
	.zero		1


	//   ....[14]....
        /*01ec*/ 	.word	0x00000810
        /*01f0*/ 	.word	0x000000ff
        /*01f4*/ 	.word	0x00000058
        /*01f8*/ 	.short	0x0100
        /*01fa*/ 	.byte	0x04
	.zero		1


	//   ....[15]....
        /*01fc*/ 	.word	0x00000820
        /*0200*/ 	.word	0x000000ff
        /*0204*/ 	.word	0x00000078
        /*0208*/ 	.short	0x0100
        /*020a*/ 	.byte	0x04
	.zero		1


	//   ....[16]....
        /*020c*/ 	.word	0x00000910
        /*0210*/ 	.word	0x000000ff
        /*0214*/ 	.word	0x00000080
        /*0218*/ 	.short	0x0100
        /*021a*/ 	.byte	0x06
	.zero		1


	//   ....[17]....
        /*021c*/ 	.word	0x00000920
        /*0220*/ 	.word	0x000000ff
        /*0224*/ 	.word	0x00000088
        /*0228*/ 	.short	0x0100
        /*022a*/ 	.byte	0x06
	.zero		1


	//   ....[18]....
        /*022c*/ 	.word	0x00000a60
        /*0230*/ 	.word	0x000000ff
        /*0234*/ 	.word	0x00000090
        /*0238*/ 	.short	0x0100
        /*023a*/ 	.byte	0x06
	.zero		1


	//   ....[19]....
        /*023c*/ 	.word	0x00000a70
        /*0240*/ 	.word	0x000000ff
        /*0244*/ 	.word	0x000000a0
        /*0248*/ 	.short	0x0100
        /*024a*/ 	.byte	0x06
	.zero		1


	//   ....[20]....
        /*024c*/ 	.word	0x00000a80
        /*0250*/ 	.word	0x000000ff
        /*0254*/ 	.word	0x00000098
        /*0258*/ 	.short	0x0100
        /*025a*/ 	.byte	0x06
	.zero		1


	//   ....[21]....
        /*025c*/ 	.word	0x00000a90
        /*0260*/ 	.word	0x000000ff
        /*0264*/ 	.word	0x000000a8
        /*0268*/ 	.short	0x0100
        /*026a*/ 	.byte	0x06
	.zero		1


	//   ....[22]....
        /*026c*/ 	.word	0x00000bc0
        /*0270*/ 	.word	0x000000ff
        /*0274*/ 	.word	0x000000b0
        /*0278*/ 	.short	0x0100
        /*027a*/ 	.byte	0x04
	.zero		1


	//   ....[23]....
        /*027c*/ 	.word	0x00000bd0
        /*0280*/ 	.word	0x000000ff
        /*0284*/ 	.word	0x000000d0
        /*0288*/ 	.short	0x0100
        /*028a*/ 	.byte	0x04
	.zero		1


	//   ....[24]....
        /*028c*/ 	.word	0x00000be0
        /*0290*/ 	.word	0x000000ff
        /*0294*/ 	.word	0x000000b8
        /*0298*/ 	.short	0x0100
        /*029a*/ 	.byte	0x04
	.zero		1


	//   ....[25]....
        /*029c*/ 	.word	0x00000bf0
        /*02a0*/ 	.word	0x000000ff
        /*02a4*/ 	.word	0x000000d8
        /*02a8*/ 	.short	0x0100
        /*02aa*/ 	.byte	0x04
	.zero		1


	//   ....[26]....
        /*02ac*/ 	.word	0x00000c00
        /*02b0*/ 	.word	0x000000ff
        /*02b4*/ 	.word	0x000000c0
        /*02b8*/ 	.short	0x0100
        /*02ba*/ 	.byte	0x04
	.zero		1


	//   ....[27]....
        /*02bc*/ 	.word	0x00000c10
        /*02c0*/ 	.word	0x000000ff
        /*02c4*/ 	.word	0x000000e0
        /*02c8*/ 	.short	0x0100
        /*02ca*/ 	.byte	0x04
	.zero		1


	//   ....[28]....
        /*02cc*/ 	.word	0x00000c20
        /*02d0*/ 	.word	0x000000ff
        /*02d4*/ 	.word	0x000000c8
        /*02d8*/ 	.short	0x0100
        /*02da*/ 	.byte	0x04
	.zero		1


	//   ....[29]....
        /*02dc*/ 	.word	0x00000c30
        /*02e0*/ 	.word	0x000000ff
        /*02e4*/ 	.word	0x000000e8
        /*02e8*/ 	.short	0x0100
        /*02ea*/ 	.byte	0x04
	.zero		1


	//   ....[30]....
        /*02ec*/ 	.word	0x00000d20
        /*02f0*/ 	.word	0x000000ff
        /*02f4*/ 	.word	0x000000f0
        /*02f8*/ 	.short	0x0100
        /*02fa*/ 	.byte	0x04
	.zero		1


	//   ....[31]....
        /*02fc*/ 	.word	0x00000d30
        /*0300*/ 	.word	0x000000ff
        /*0304*/ 	.word	0x00000100
        /*0308*/ 	.short	0x0100
        /*030a*/ 	.byte	0x04
	.zero		1


	//   ....[32]....
        /*030c*/ 	.word	0x00000d40
        /*0310*/ 	.word	0x000000ff
        /*0314*/ 	.word	0x000000f8
        /*0318*/ 	.short	0x0100
        /*031a*/ 	.byte	0x04
	.zero		1


	//   ....[33]....
        /*031c*/ 	.word	0x00000d50
        /*0320*/ 	.word	0x000000ff
        /*0324*/ 	.word	0x00000108
        /*0328*/ 	.short	0x0100
        /*032a*/ 	.byte	0x04
	.zero		1


	//   ....[34]....
        /*032c*/ 	.word	0x00001890
        /*0330*/ 	.word	0x00000000
        /*0334*/ 	.word	0x00000100
        /*0338*/ 	.short	0x010a
        /*033a*/ 	.byte	0xff
	.zero		1


	//   ....[35]....
        /*033c*/ 	.word	0x000018c0
        /*0340*/ 	.word	0x00000000
        /*0344*/ 	.word	0x000000f0
        /*0348*/ 	.short	0x0101
        /*034a*/ 	.byte	0xff
	.zero		1


	//   ....[36]....
        /*034c*/ 	.word	0x00001990
        /*0350*/ 	.word	0x000000ff
        /*0354*/ 	.word	0x00000020
        /*0358*/ 	.short	0x010a
        /*035a*/ 	.byte	0x04
	.zero		1


	//   ....[37]....
        /*035c*/ 	.word	0x00001a10
        /*0360*/ 	.word	0x000000ff
        /*0364*/ 	.word	0x00000020
        /*0368*/ 	.short	0x010a
        /*036a*/ 	.byte	0x21
	.zero		1


	//   ....[38]....
        /*036c*/ 	.word	0x00001ba0
        /*0370*/ 	.word	0x000000ff
        /*0374*/ 	.word	0x00000020
        /*0378*/ 	.short	0x010a
        /*037a*/ 	.byte	0x05
	.zero		1


	//   ....[39]....
        /*037c*/ 	.word	0x00001d90
        /*0380*/ 	.word	0x000000ff
        /*0384*/ 	.word	0x00000088
        /*0388*/ 	.short	0x0101
        /*038a*/ 	.byte	0x0d
	.zero		1


	//   ....[40]....
        /*038c*/ 	.word	0x00001db0
        /*0390*/ 	.word	0x000000ff
        /*0394*/ 	.word	0x00000020
        /*0398*/ 	.short	0x010a
        /*039a*/ 	.byte	0x04
	.zero		1


	//   ....[41]....
        /*039c*/ 	.word	0x00001e30
        /*03a0*/ 	.word	0x000000ff
        /*03a4*/ 	.word	0x00000020
        /*03a8*/ 	.short	0x010a
        /*03aa*/ 	.byte	0x21
	.zero		1


	//   ....[42]....
        /*03ac*/ 	.word	0x00001fc0
        /*03b0*/ 	.word	0x000000ff
        /*03b4*/ 	.word	0x00000020
        /*03b8*/ 	.short	0x010a
        /*03ba*/ 	.byte	0x05
	.zero		1


	//   ....[43]....
        /*03bc*/ 	.word	0x000021c0
        /*03c0*/ 	.word	0x00000003
        /*03c4*/ 	.word	0x00000090
        /*03c8*/ 	.short	0x010a
        /*03ca*/ 	.byte	0xff
	.zero		1


	//   ....[44]....
        /*03cc*/ 	.word	0x00002310
        /*03d0*/ 	.word	0x00000000
        /*03d4*/ 	.word	0x00000000
        /*03d8*/ 	.short	0x0101
        /*03da*/ 	.byte	0xff
	.zero		1


	//   ....[45]....
        /*03dc*/ 	.word	0x000028c0
        /*03e0*/ 	.word	0x000000ff
        /*03e4*/ 	.word	0x00000000
        /*03e8*/ 	.short	0x010a
        /*03ea*/ 	.byte	0x04
	.zero		1


	//   ....[46]....
        /*03ec*/ 	.word	0x00002950
        /*03f0*/ 	.word	0x000000ff
        /*03f4*/ 	.word	0x00000000
        /*03f8*/ 	.short	0x010a
        /*03fa*/ 	.byte	0x05
	.zero		1


	//   ....[47]....
        /*03fc*/ 	.word	0x000029e0
        /*0400*/ 	.word	0x000000ff
        /*0404*/ 	.word	0x00000000
        /*0408*/ 	.short	0x010a
        /*040a*/ 	.byte	0x05
	.zero		1


	//   ....[48]....
        /*040c*/ 	.word	0x00002a80
        /*0410*/ 	.word	0x00000000
        /*0414*/ 	.word	0x00000000
        /*0418*/ 	.short	0x010a
        /*041a*/ 	.byte	0xff
	.zero		1


	//   ....[49]....
        /*041c*/ 	.word	0x00002ba0
        /*0420*/ 	.word	0x00000002
        /*0424*/ 	.word	0x000000f0
        /*0428*/ 	.short	0x010a
        /*042a*/ 	.byte	0xff
	.zero		1


	//   ....[50]....
        /*042c*/ 	.word	0x00002c10
        /*0430*/ 	.word	0x00000002
        /*0434*/ 	.word	0x00000000
        /*0438*/ 	.short	0x0101
        /*043a*/ 	.byte	0xff
	.zero		1


	//   ....[51]....
        /*043c*/ 	.word	0x00002c30
        /*0440*/ 	.word	0x000000ff
        /*0444*/ 	.word	0x000000a0
        /*0448*/ 	.short	0x010a
        /*044a*/ 	.byte	0x04
	.zero		1


	//   ....[52]....
        /*044c*/ 	.word	0x00002d50
        /*0450*/ 	.word	0x00000002
        /*0454*/ 	.word	0x00000090
        /*0458*/ 	.short	0x010a
        /*045a*/ 	.byte	0xff
	.zero		1


	//   ....[53]....
        /*045c*/ 	.word	0x00002e50
        /*0460*/ 	.word	0x00000002
        /*0464*/ 	.word	0x00000000
        /*0468*/ 	.short	0x0101
        /*046a*/ 	.byte	0xff
	.zero		1


	//   ....[54]....
        /*046c*/ 	.word	0x00002ee0
        /*0470*/ 	.word	0x000000ff
        /*0474*/ 	.word	0x000000a0
        /*0478*/ 	.short	0x0106
        /*047a*/ 	.byte	0x04
	.zero		1


	//   ....[55]....
        /*047c*/ 	.word	0x00002f00
        /*0480*/ 	.word	0x000000ff
        /*0484*/ 	.word	0x000000a0
        /*0488*/ 	.short	0x010a
        /*048a*/ 	.byte	0x04
	.zero		1


	//   ....[56]....
        /*048c*/ 	.word	0x00002f90
        /*0490*/ 	.word	0x000000ff
        /*0494*/ 	.word	0x000000a0
        /*0498*/ 	.short	0x0106
        /*049a*/ 	.byte	0x07
	.zero		1


	//   ....[57]....
        /*049c*/ 	.word	0x00002fd0
        /*04a0*/ 	.word	0x00000000
        /*04a4*/ 	.word	0x000000a0
        /*04a8*/ 	.short	0x010a
        /*04aa*/ 	.byte	0xff
	.zero		1


	//   ....[58]....
        /*04ac*/ 	.word	0x000035a0
        /*04b0*/ 	.word	0x00000000
        /*04b4*/ 	.word	0x00000090
        /*04b8*/ 	.short	0x010a
        /*04ba*/ 	.byte	0xff
	.zero		1


	//   ....[59]....
        /*04bc*/ 	.word	0x000036b0
        /*04c0*/ 	.word	0x00000003
        /*04c4*/ 	.word	0x00000000
        /*04c8*/ 	.short	0x0101
        /*04ca*/ 	.byte	0xff
	.zero		1


	//   ....[60]....
        /*04cc*/ 	.word	0x000036c0
        /*04d0*/ 	.word	0x000000ff
        /*04d4*/ 	.word	0x00000000
        /*04d8*/ 	.short	0x010a
        /*04da*/ 	.byte	0x04
	.zero		1


	//   ....[61]....
        /*04dc*/ 	.word	0x000036e0
        /*04e0*/ 	.word	0x000000ff
        /*04e4*/ 	.word	0x000000d0
        /*04e8*/ 	.short	0x010a
        /*04ea*/ 	.byte	0x2d
	.zero		1


	//   ....[62]....
        /*04ec*/ 	.word	0x000037b0
        /*04f0*/ 	.word	0x000000ff
        /*04f4*/ 	.word	0x00000000
        /*04f8*/ 	.short	0x010a
        /*04fa*/ 	.byte	0x07
	.zero		1


	//   ....[63]....
        /*04fc*/ 	.word	0x000038f0
        /*0500*/ 	.word	0x000000ff
        /*0504*/ 	.word	0x00000000
        /*0508*/ 	.short	0x010a
        /*050a*/ 	.byte	0x04
	.zero		1


	//   ....[64]....
        /*050c*/ 	.word	0x00003cc0
        /*0510*/ 	.word	0x000000ff
        /*0514*/ 	.word	0x00000000
        /*0518*/ 	.short	0x010a
        /*051a*/ 	.byte	0x04
	.zero		1


	//   ....[65]....
        /*051c*/ 	.word	0x00003d50
        /*0520*/ 	.word	0x000000ff
        /*0524*/ 	.word	0x00000000
        /*0528*/ 	.short	0x010a
        /*052a*/ 	.byte	0x05
	.zero		1


	//   ....[66]....
        /*052c*/ 	.word	0x00003de0
        /*0530*/ 	.word	0x000000ff
        /*0534*/ 	.word	0x00000000
        /*0538*/ 	.short	0x010a
        /*053a*/ 	.byte	0x05
	.zero		1


	//   ....[67]....
        /*053c*/ 	.word	0x00003e70
        /*0540*/ 	.word	0x000000ff
        /*0544*/ 	.word	0x00000000
        /*0548*/ 	.short	0x010a
        /*054a*/ 	.byte	0x04
	.zero		1


	//   ....[68]....
        /*054c*/ 	.word	0x00004340
        /*0550*/ 	.word	0x0000000c
        /*0554*/ 	.word	0x00000090
        /*0558*/ 	.short	0x010a
        /*055a*/ 	.byte	0xff
	.zero		1


	//   ....[69]....
        /*055c*/ 	.word	0x000044b0
        /*0560*/ 	.word	0x00000000
        /*0564*/ 	.word	0x00000000
        /*0568*/ 	.short	0x0101
        /*056a*/ 	.byte	0xff
	.zero		1


	//   ....[70]....
        /*056c*/ 	.word	0x00004940
        /*0570*/ 	.word	0x000000ff
        /*0574*/ 	.word	0x00000088
        /*0578*/ 	.short	0x010a
        /*057a*/ 	.byte	0x15
	.zero		1


	//   ....[71]....
        /*057c*/ 	.word	0x00004ac0
        /*0580*/ 	.word	0x000000ff
        /*0584*/ 	.word	0x00000060
        /*0588*/ 	.short	0x010a
        /*058a*/ 	.byte	0x15
	.zero		1


	//   ....[72]....
        /*058c*/ 	.word	0x00004c40
        /*0590*/ 	.word	0x000000ff
        /*0594*/ 	.word	0x00000040
        /*0598*/ 	.short	0x010b
        /*059a*/ 	.byte	0x15
	.zero		1


	//   ....[73]....
        /*059c*/ 	.word	0x00004c50
        /*05a0*/ 	.word	0x000000ff
        /*05a4*/ 	.word	0x00000000
        /*05a8*/ 	.short	0x0101
        /*05aa*/ 	.byte	0x06
	.zero		1


	//   ....[74]....
        /*05ac*/ 	.word	0x00004c60
        /*05b0*/ 	.word	0x000000ff
        /*05b4*/ 	.word	0x00000068
        /*05b8*/ 	.short	0x010a
        /*05ba*/ 	.byte	0x15
	.zero		1


	//   ....[75]....
        /*05bc*/ 	.word	0x00004dc0
        /*05c0*/ 	.word	0x000000ff
        /*05c4*/ 	.word	0x00000048
        /*05c8*/ 	.short	0x010b
        /*05ca*/ 	.byte	0x15
	.zero		1


	//   ....[76]....
        /*05cc*/ 	.word	0x00004dd0
        /*05d0*/ 	.word	0x000000ff
        /*05d4*/ 	.word	0x00000000
        /*05d8*/ 	.short	0x0101
        /*05da*/ 	.byte	0x06
	.zero		1


	//   ....[77]....
        /*05dc*/ 	.word	0x00004de0
        /*05e0*/ 	.word	0x000000ff
        /*05e4*/ 	.word	0x00000070
        /*05e8*/ 	.short	0x010a
        /*05ea*/ 	.byte	0x15
	.zero		1


	//   ....[78]....
        /*05ec*/ 	.word	0x00004f30
        /*05f0*/ 	.word	0x000000ff
        /*05f4*/ 	.word	0x00000050
        /*05f8*/ 	.short	0x010b
        /*05fa*/ 	.byte	0x15
	.zero		1


	//   ....[79]....
        /*05fc*/ 	.word	0x00004f40
        /*0600*/ 	.word	0x000000ff
        /*0604*/ 	.word	0x00000000
        /*0608*/ 	.short	0x0101
        /*060a*/ 	.byte	0x06
	.zero		1


	//   ....[80]....
        /*060c*/ 	.word	0x00004f50
        /*0610*/ 	.word	0x000000ff
        /*0614*/ 	.word	0x00000078
        /*0618*/ 	.short	0x010a
        /*061a*/ 	.byte	0x15
	.zero		1


	//   ....[81]....
        /*061c*/ 	.word	0x00005140
        /*0620*/ 	.word	0x000000ff
        /*0624*/ 	.word	0x00000058
        /*0628*/ 	.short	0x010b
        /*062a*/ 	.byte	0x15
	.zero		1


	//   ....[82]....
        /*062c*/ 	.word	0x00005150
        /*0630*/ 	.word	0x000000ff
        /*0634*/ 	.word	0x00000000
        /*0638*/ 	.short	0x0101
        /*063a*/ 	.byte	0x25
	.zero		1


	//   ....[83]....
        /*063c*/ 	.word	0x00005180
        /*0640*/ 	.word	0x000000ff
        /*0644*/ 	.word	0x00000060
        /*0648*/ 	.short	0x010a
        /*064a*/ 	.byte	0x15
	.zero		1


	//   ....[84]....
        /*064c*/ 	.word	0x000051a0
        /*0650*/ 	.word	0x000000ff
        /*0654*/ 	.word	0x00000068
        /*0658*/ 	.short	0x010a
        /*065a*/ 	.byte	0x15
	.zero		1


	//   ....[85]....
        /*065c*/ 	.word	0x000051c0
        /*0660*/ 	.word	0x000000ff
        /*0664*/ 	.word	0x00000070
        /*0668*/ 	.short	0x010a
        /*066a*/ 	.byte	0x15
	.zero		1


	//   ....[86]....
        /*066c*/ 	.word	0x00005200
        /*0670*/ 	.word	0x00000000
        /*0674*/ 	.word	0x00000078
        /*0678*/ 	.short	0x010a
        /*067a*/ 	.byte	0xff
	.zero		1


	//   ....[87]....
        /*067c*/ 	.word	0x00005520
        /*0680*/ 	.word	0x00000003
        /*0684*/ 	.word	0x00000090
        /*0688*/ 	.short	0x010a
        /*068a*/ 	.byte	0xff
	.zero		1


	//   ....[88]....
        /*068c*/ 	.word	0x000056a0
        /*0690*/ 	.word	0x00000000
        /*0694*/ 	.word	0x00000000
        /*0698*/ 	.short	0x0101
        /*069a*/ 	.byte	0xff
	.zero		1


	//   ....[89]....
        /*069c*/ 	.word	0x00006210
        /*06a0*/ 	.word	0x000000ff
        /*06a4*/ 	.word	0x00000040
        /*06a8*/ 	.short	0x010a
        /*06aa*/ 	.byte	0x2c
	.zero		1


	//   ....[90]....
        /*06ac*/ 	.word	0x00006250
        /*06b0*/ 	.word	0x00000046
        /*06b4*/ 	.word	0x000000b0
        /*06b8*/ 	.short	0x010a
        /*06ba*/ 	.byte	0xff
	.zero		1


	//   ....[91]....
        /*06bc*/ 	.word	0x00006340
        /*06c0*/ 	.word	0x000000ff
        /*06c4*/ 	.word	0x00000040
        /*06c8*/ 	.short	0x010a
        /*06ca*/ 	.byte	0x2c
	.zero		1


	//   ....[92]....
        /*06cc*/ 	.word	0x00006430
        /*06d0*/ 	.word	0x00000046
        /*06d4*/ 	.word	0x000000b0
        /*06d8*/ 	.short	0x010a
        /*06da*/ 	.byte	0xff
	.zero		1


	//   ....[93]....
        /*06dc*/ 	.word	0x00006a00
        /*06e0*/ 	.word	0x00000000
        /*06e4*/ 	.word	0x00000000
        /*06e8*/ 	.short	0x0101
        /*06ea*/ 	.byte	0xff
	.zero		1


	//   ....[94]....
        /*06ec*/ 	.word	0x00006a10
        /*06f0*/ 	.word	0x00000002
        /*06f4*/ 	.word	0x00000040
        /*06f8*/ 	.short	0x010a
        /*06fa*/ 	.byte	0xff
	.zero		1


	//   ....[95]....
        /*06fc*/ 	.word	0x00006af0
        /*0700*/ 	.word	0x00000002
        /*0704*/ 	.word	0x00000040
        /*0708*/ 	.short	0x010a
        /*070a*/ 	.byte	0xff
	.zero		1


	//   ....[96]....
        /*070c*/ 	.word	0x00007160
        /*0710*/ 	.word	0x00000010
        /*0714*/ 	.word	0x00000000
        /*0718*/ 	.short	0x0101
        /*071a*/ 	.byte	0xff
	.zero		1


	//   ....[97]....
        /*071c*/ 	.word	0x00007180
        /*0720*/ 	.word	0x00000000
        /*0724*/ 	.word	0x00000040
        /*0728*/ 	.short	0x010a
        /*072a*/ 	.byte	0xff
	.zero		1


	//   ....[98]....
        /*072c*/ 	.word	0x00007250
        /*0730*/ 	.word	0x00000000
        /*0734*/ 	.word	0x00000040
        /*0738*/ 	.short	0x010a
        /*073a*/ 	.byte	0xff
	.zero		1


	//   ....[99]....
        /*073c*/ 	.word	0x000078c0
        /*0740*/ 	.word	0x00000010
        /*0744*/ 	.word	0x00000000
        /*0748*/ 	.short	0x0101
        /*074a*/ 	.byte	0xff
	.zero		1


	//   ....[100]....
        /*074c*/ 	.word	0x000078e0
        /*0750*/ 	.word	0x00000000
        /*0754*/ 	.word	0x00000040
        /*0758*/ 	.short	0x010a
        /*075a*/ 	.byte	0xff
	.zero		1


	//   ....[101]....
        /*075c*/ 	.word	0x000079b0
        /*0760*/ 	.word	0x00000000
        /*0764*/ 	.word	0x00000040
        /*0768*/ 	.short	0x010a
        /*076a*/ 	.byte	0xff
	.zero		1


	//   ....[102]....
        /*076c*/ 	.word	0x00007c80
        /*0770*/ 	.word	0x000000ff
        /*0774*/ 	.word	0x00000000
        /*0778*/ 	.short	0x0101
        /*077a*/ 	.byte	0x04
	.zero		1


	//   ....[103]....
        /*077c*/ 	.word	0x000080a0
        /*0780*/ 	.word	0x00000000
        /*0784*/ 	.word	0x00000000
        /*0788*/ 	.short	0x0101
        /*078a*/ 	.byte	0xff
	.zero		1


	//   ....[104]....
        /*078c*/ 	.word	0x00008330
        /*0790*/ 	.word	0x000000ff
        /*0794*/ 	.word	0x00000000
        /*0798*/ 	.short	0x0101
        /*079a*/ 	.byte	0x04
	.zero		1


	//   ....[105]....
        /*079c*/ 	.word	0x00008350
        /*07a0*/ 	.word	0x00000000
        /*07a4*/ 	.word	0x00000100
        /*07a8*/ 	.short	0x010a
        /*07aa*/ 	.byte	0xff
	.zero		1


	//   ....[106]....
        /*07ac*/ 	.word	0x000083b0
        /*07b0*/ 	.word	0x00000000
        /*07b4*/ 	.word	0x00000020
        /*07b8*/ 	.short	0x010a
        /*07ba*/ 	.byte	0xff
	.zero		1


	//   ....[107]....
        /*07bc*/ 	.word	0x00008410
        /*07c0*/ 	.word	0x00000000
        /*07c4*/ 	.word	0x00000020
        /*07c8*/ 	.short	0x010a
        /*07ca*/ 	.byte	0xff
	.zero		1


	//   ....[108]....
        /*07cc*/ 	.word	0x00008460
        /*07d0*/ 	.word	0x00000003
        /*07d4*/ 	.word	0x00000090
        /*07d8*/ 	.short	0x010a
        /*07da*/ 	.byte	0xff
	.zero		1


	//   ....[109]....
        /*07dc*/ 	.word	0x000084c0
        /*07e0*/ 	.word	0x00000000
        /*07e4*/ 	.word	0x00000000
        /*07e8*/ 	.short	0x010a
        /*07ea*/ 	.byte	0xff
	.zero		1


	//   ....[110]....
        /*07ec*/ 	.word	0x00008520
        /*07f0*/ 	.word	0x00000000
        /*07f4*/ 	.word	0x00000000
        /*07f8*/ 	.short	0x010a
        /*07fa*/ 	.byte	0xff
	.zero		1


	//   ....[111]....
        /*07fc*/ 	.word	0x00008580
        /*0800*/ 	.word	0x00000000
        /*0804*/ 	.word	0x00000000
        /*0808*/ 	.short	0x010a
        /*080a*/ 	.byte	0xff
	.zero		1


	//   ....[112]....
        /*080c*/ 	.word	0x000085d0
        /*0810*/ 	.word	0x00000002
        /*0814*/ 	.word	0x000000f0
        /*0818*/ 	.short	0x010a
        /*081a*/ 	.byte	0xff
	.zero		1


	//   ....[113]....
        /*081c*/ 	.word	0x00008630
        /*0820*/ 	.word	0x00000002
        /*0824*/ 	.word	0x000000a0
        /*0828*/ 	.short	0x010a
        /*082a*/ 	.byte	0xff
	.zero		1


	//   ....[114]....
        /*082c*/ 	.word	0x00008680
        /*0830*/ 	.word	0x00000002
        /*0834*/ 	.word	0x00000090
        /*0838*/ 	.short	0x010a
        /*083a*/ 	.byte	0xff
	.zero		1


	//   ....[115]....
        /*083c*/ 	.word	0x000086e0
        /*0840*/ 	.word	0x00000000
        /*0844*/ 	.word	0x000000a0
        /*0848*/ 	.short	0x010a
        /*084a*/ 	.byte	0xff
	.zero		1


	//   ....[116]....
        /*084c*/ 	.word	0x00008730
        /*0850*/ 	.word	0x00000000
        /*0854*/ 	.word	0x00000090
        /*0858*/ 	.short	0x010a
        /*085a*/ 	.byte	0xff
	.zero		1


	//   ....[117]....
        /*085c*/ 	.word	0x00008790
        /*0860*/ 	.word	0x00000002
        /*0864*/ 	.word	0x000000d0
        /*0868*/ 	.short	0x010a
        /*086a*/ 	.byte	0xff
	.zero		1


	//   ....[118]....
        /*086c*/ 	.word	0x000087f0
        /*0870*/ 	.word	0x00000000
        /*0874*/ 	.word	0x00000000
        /*0878*/ 	.short	0x010a
        /*087a*/ 	.byte	0xff
	.zero		1


	//   ....[119]....
        /*087c*/ 	.word	0x00008850
        /*0880*/ 	.word	0x00000000
        /*0884*/ 	.word	0x00000000
        /*0888*/ 	.short	0x010a
        /*088a*/ 	.byte	0xff
	.zero		1


	//   ....[120]....
        /*088c*/ 	.word	0x000088b0
        /*0890*/ 	.word	0x00000000
        /*0894*/ 	.word	0x00000000
        /*0898*/ 	.short	0x010a
        /*089a*/ 	.byte	0xff
	.zero		1


	//   ....[121]....
        /*089c*/ 	.word	0x00008910
        /*08a0*/ 	.word	0x00000000
        /*08a4*/ 	.word	0x00000000
        /*08a8*/ 	.short	0x010a
        /*08aa*/ 	.byte	0xff
	.zero		1


	//   ....[122]....
        /*08ac*/ 	.word	0x00008970
        /*08b0*/ 	.word	0x00000000
        /*08b4*/ 	.word	0x00000000
        /*08b8*/ 	.short	0x010a
        /*08ba*/ 	.byte	0xff
	.zero		1


	//   ....[123]....
        /*08bc*/ 	.word	0x000089c0
        /*08c0*/ 	.word	0x0000000c
        /*08c4*/ 	.word	0x00000090
        /*08c8*/ 	.short	0x010a
        /*08ca*/ 	.byte	0xff
	.zero		1


	//   ....[124]....
        /*08cc*/ 	.word	0x00008a20
        /*08d0*/ 	.word	0x00000000
        /*08d4*/ 	.word	0x00000088
        /*08d8*/ 	.short	0x010a
        /*08da*/ 	.byte	0xff
	.zero		1


	//   ....[125]....
        /*08dc*/ 	.word	0x00008a80
        /*08e0*/ 	.word	0x00000000
        /*08e4*/ 	.word	0x00000060
        /*08e8*/ 	.short	0x010a
        /*08ea*/ 	.byte	0xff
	.zero		1


	//   ....[126]....
        /*08ec*/ 	.word	0x00008ae0
        /*08f0*/ 	.word	0x00000000
        /*08f4*/ 	.word	0x00000068
        /*08f8*/ 	.short	0x010a
        /*08fa*/ 	.byte	0xff
	.zero		1


	//   ....[127]....
        /*08fc*/ 	.word	0x00008b40
        /*0900*/ 	.word	0x00000000
        /*0904*/ 	.word	0x00000070
        /*0908*/ 	.short	0x010a
        /*090a*/ 	.byte	0xff
	.zero		1


	//   ....[128]....
        /*090c*/ 	.word	0x00008ba0
        /*0910*/ 	.word	0x00000000
        /*0914*/ 	.word	0x00000078
        /*0918*/ 	.short	0x010a
        /*091a*/ 	.byte	0xff
	.zero		1


	//   ....[129]....
        /*091c*/ 	.word	0x00008c00
        /*0920*/ 	.word	0x00000000
        /*0924*/ 	.word	0x00000060
        /*0928*/ 	.short	0x010a
        /*092a*/ 	.byte	0xff
	.zero		1


	//   ....[130]....
        /*092c*/ 	.word	0x00008c60
        /*0930*/ 	.word	0x00000000
        /*0934*/ 	.word	0x00000068
        /*0938*/ 	.short	0x010a
        /*093a*/ 	.byte	0xff
	.zero		1


	//   ....[131]....
        /*093c*/ 	.word	0x00008cc0
        /*0940*/ 	.word	0x00000000
        /*0944*/ 	.word	0x00000070
        /*0948*/ 	.short	0x010a
        /*094a*/ 	.byte	0xff
	.zero		1


	//   ....[132]....
        /*094c*/ 	.word	0x00008d10
        /*0950*/ 	.word	0x00000003
        /*0954*/ 	.word	0x00000090
        /*0958*/ 	.short	0x010a
        /*095a*/ 	.byte	0xff
	.zero		1


	//   ....[133]....
        /*095c*/ 	.word	0x00008d70
        /*0960*/ 	.word	0x00000002
        /*0964*/ 	.word	0x00000040
        /*0968*/ 	.short	0x010a
        /*096a*/ 	.byte	0xff
	.zero		1


	//   ....[134]....
        /*096c*/ 	.word	0x00008dc0
        /*0970*/ 	.word	0x00000046
        /*0974*/ 	.word	0x000000b0
        /*0978*/ 	.short	0x010a
        /*097a*/ 	.byte	0xff
	.zero		1


	//   ....[135]....
        /*097c*/ 	.word	0x00008e10
        /*0980*/ 	.word	0x00000002
        /*0984*/ 	.word	0x00000040
        /*0988*/ 	.short	0x010a
        /*098a*/ 	.byte	0xff
	.zero		1


	//   ....[136]....
        /*098c*/ 	.word	0x00008e60
        /*0990*/ 	.word	0x00000000
        /*0994*/ 	.word	0x00000040
        /*0998*/ 	.short	0x010a
        /*099a*/ 	.byte	0xff
	.zero		1


	//   ....[137]....
        /*099c*/ 	.word	0x00008eb0
        /*09a0*/ 	.word	0x00000000
        /*09a4*/ 	.word	0x00000040
        /*09a8*/ 	.short	0x010a
        /*09aa*/ 	.byte	0xff
	.zero		1


	//----- nvinfo : EIATTR_NUM_MBARRIERS
	.align		4
.L_47:
        /*09ac*/ 	.byte	0x03, 0x38
        /*09ae*/ 	.short	0x0022


	//----- nvinfo : EIATTR_EXIT_INSTR_OFFSETS
	.align		4
        /*09b0*/ 	.byte	0x04, 0x1c
        /*09b2*/ 	.short	(.L_49 - .L_48)


	//   ....[0]....
.L_48:
        /*09b4*/ 	.word	0x00002ab0


	//   ....[1]....
        /*09b8*/ 	.word	0x00002fa0


	//   ....[2]....
        /*09bc*/ 	.word	0x00003000


	//   ....[3]....
        /*09c0*/ 	.word	0x000040d0


	//   ....[4]....
        /*09c4*/ 	.word	0x00005230


	//   ....[5]....
        /*09c8*/ 	.word	0x00005270


	//   ....[6]....
        /*09cc*/ 	.word	0x00008220


	//   ....[7]....
        /*09d0*/ 	.word	0x000082a0


	//   ....[8]....
        /*09d4*/ 	.word	0x000082d0


	//   ....[9]....
        /*09d8*/ 	.word	0x00008340


	//----- nvinfo : EIATTR_MAX_THREADS
	.align		4
.L_49:
        /*09dc*/ 	.byte	0x04, 0x05
        /*09de*/ 	.short	(.L_51 - .L_50)
.L_50:
        /*09e0*/ 	.word	0x00000100
        /*09e4*/ 	.word	0x00000001
        /*09e8*/ 	.word	0x00000001


	//----- nvinfo : EIATTR_CRS_STACK_SIZE
	.align		4
.L_51:
        /*09ec*/ 	.byte	0x04, 0x1e
        /*09ee*/ 	.short	(.L_53 - .L_52)
.L_52:
        /*09f0*/ 	.word	0x00000000


	//----- nvinfo : EIATTR_CBANK_PARAM_SIZE
	.align		4
.L_53:
        /*09f4*/ 	.byte	0x03, 0x19
        /*09f6*/ 	.short	0x0800


	//----- nvinfo : EIATTR_PARAM_CBANK
	.align		4
        /*09f8*/ 	.byte	0x04, 0x0a
        /*09fa*/ 	.short	(.L_55 - .L_54)
	.align		4
.L_54:
        /*09fc*/ 	.word	index@(.nv.constant0._ZN7cutlass13device_kernelINS_4gemm6kernel13GemmUniversalIN4cute5tupleIJiiiiEEENS1_10collective13CollectiveMmaINS1_35MainloopSm100TmaUmmaWarpSpecializedILi4ELi2ELi4ENS5_IJNS4_1CILi1EEENSA_ILi2EEESB_EEEEENS5_IJNSA_ILi128EEENSA_ILi64EEESG_EEEfNS5_IJlSB_lEEEfSI_NS4_8TiledMMAINS4_8MMA_AtomIJNS4_17SM100_MMA_TF32_SSINS_10tfloat32_tESM_fLi128ELi64ELNS4_4UMMA5MajorE0ELSO_0ELNSN_7ScaleInE0ELSP_0EEEEEENS4_6LayoutINS5_IJSB_SB_SB_EEENS5_IJNSA_ILi0EEESU_SU_EEEEENS5_IJNS4_10UnderscoreESX_SX_EEEEENS4_23SM90_TMA_LOAD_MULTICASTENS4_14ComposedLayoutINS4_7SwizzleILi3ELi4ELi3EEENS4_18smem_ptr_flag_bitsILi32EEENSS_INS5_IJNSA_ILi8EEENSA_ILi32EEEEEENS5_IJS17_SB_EEEEEEEvNS4_8identityENS4_13SM90_TMA_LOADES1B_vS1C_EENS_8epilogue10collective18CollectiveEpilogueINS1F_23Sm100TmaWarpSpecializedILi4ELi2ELi16ELb1ELb0EEEJSH_NS5_IJNSS_ISF_SB_EENSS_INSA_ILi16EEESB_EEEEEfSI_fSI_NS1F_6fusion15FusionCallbacksIS1J_NS1O_17LinearCombinationIffffLNS_15FloatRoundStyleE2EEESH_S1N_JEEENS4_5SM1004TMEM4LOAD26SM100_TMEM_LOAD_32dp32b16xES1D_NS11_INS12_ILi2ELi4ELi3EEES15_NSS_INS5_IJS16_S1L_EEENS5_IJS1L_SB_EEEEEEENS4_39AutoVectorizingCopyWithAssumedAlignmentILi128EEENS4_14SM90_TMA_STOREES22_S24_S24_EEEvvEEEEvNT_6ParamsE)
        /*0a00*/ 	.short	0x0380
        /*0a02*/ 	.short	0x0800


	//----- nvinfo : EIATTR_SW_WAR
	.align		4
.L_55:
        /*0a04*/ 	.byte	0x04, 0x36
        /*0a06*/ 	.short	(.L_57 - .L_56)
.L_56:
        /*0a08*/ 	.word	0x00000008
.L_57:


//--------------------- .nv.callgraph             --------------------------
	.section	.nv.callgraph,"",@"SHT_CUDA_CALLGRAPH"
	.align	4
	.sectionentsize	8
	.align		4
        /*0000*/ 	.word	0x00000000
	.align		4
        /*0004*/ 	.word	0xffffffff
	.align		4
        /*0008*/ 	.word	index@(_ZN7cutlass13device_kernelINS_4gemm6kernel13GemmUniversalIN4cute5tupleIJiiiiEEENS1_10collective13CollectiveMmaINS1_35MainloopSm100TmaUmmaWarpSpecializedILi4ELi2ELi4ENS5_IJNS4_1CILi1EEENSA_ILi2EEESB_EEEEENS5_IJNSA_ILi128EEENSA_ILi64EEESG_EEEfNS5_IJlSB_lEEEfSI_NS4_8TiledMMAINS4_8MMA_AtomIJNS4_17SM100_MMA_TF32_SSINS_10tfloat32_tESM_fLi128ELi64ELNS4_4UMMA5MajorE0ELSO_0ELNSN_7ScaleInE0ELSP_0EEEEEENS4_6LayoutINS5_IJSB_SB_SB_EEENS5_IJNSA_ILi0EEESU_SU_EEEEENS5_IJNS4_10UnderscoreESX_SX_EEEEENS4_23SM90_TMA_LOAD_MULTICASTENS4_14ComposedLayoutINS4_7SwizzleILi3ELi4ELi3EEENS4_18smem_ptr_flag_bitsILi32EEENSS_INS5_IJNSA_ILi8EEENSA_ILi32EEEEEENS5_IJS17_SB_EEEEEEEvNS4_8identityENS4_13SM90_TMA_LOADES1B_vS1C_EENS_8epilogue10collective18CollectiveEpilogueINS1F_23Sm100TmaWarpSpecializedILi4ELi2ELi16ELb1ELb0EEEJSH_NS5_IJNSS_ISF_SB_EENSS_INSA_ILi16EEESB_EEEEEfSI_fSI_NS1F_6fusion15FusionCallbacksIS1J_NS1O_17LinearCombinationIffffLNS_15FloatRoundStyleE2EEESH_S1N_JEEENS4_5SM1004TMEM4LOAD26SM100_TMEM_LOAD_32dp32b16xES1D_NS11_INS12_ILi2ELi4ELi3EEES15_NSS_INS5_IJS16_S1L_EEENS5_IJS1L_SB_EEEEEEENS4_39AutoVectorizingCopyWithAssumedAlignmentILi128EEENS4_14SM90_TMA_STOREES22_S24_S24_EEEvvEEEEvNT_6ParamsE)
	.align		4
        /*000c*/ 	.word	index@(__assertfail)
	.align		4
        /*0010*/ 	.word	0x00000000
	.align		4
        /*0014*/ 	.word	0xfffffffe
	.align		4
        /*0018*/ 	.word	0x00000000
	.align		4
        /*001c*/ 	.word	0xfffffffd
	.align		4
        /*0020*/ 	.word	0x00000000
	.align		4
        /*0024*/ 	.word	0xfffffffc


//--------------------- .nv.constant4             --------------------------
	.section	.nv.constant4,"a",@progbits
	.align	8
	.align		8
.nv.constant4:
        /*0000*/ 	.dword	__assertfail
	.align		8
        /*0008*/ 	.dword	__unnamed_1
	.align		8
        /*0010*/ 	.dword	__unnamed_2
	.align		8
        /*0018*/ 	.dword	_ZN40_INTERNAL_fae68fe9_4_k_cu_86b1e446_264144cuda3std3__45__cpo5beginE
	.align		8
        /*0020*/ 	.dword	_ZN40_INTERNAL_fae68fe9_4_k_cu_86b1e446_264144cuda3std3__45__cpo3endE
	.align		8
        /*0028*/ 	.dword	_ZN40_INTERNAL_fae68fe9_4_k_cu_86b1e446_264144cuda3std3__45__cpo6cbeginE
	.align		8
        /*0030*/ 	.dword	_ZN40_INTERNAL_fae68fe9_4_k_cu_86b1e446_264144cuda3std3__45__cpo4cendE
	.align		8
        /*0038*/ 	.dword	_ZN40_INTERNAL_fae68fe9_4_k_cu_86b1e446_264144cuda3std3__442_GLOBAL__N__fae68fe9_4_k_cu_86b1e446_264146ignoreE
	.align		8
        /*0040*/ 	.dword	_ZN40_INTERNAL_fae68fe9_4_k_cu_86b1e446_264144cuda3std3__419piecewise_constructE
	.align		8
        /*0048*/ 	.dword	_ZN40_INTERNAL_fae68fe9_4_k_cu_86b1e446_264144cuda3std3__48in_placeE
	.align		8
        /*0050*/ 	.dword	_ZN40_INTERNAL_fae68fe9_4_k_cu_86b1e446_264144cuda3std6ranges3__45__cpo4swapE
	.align		8
        /*0058*/ 	.dword	_ZN40_INTERNAL_fae68fe9_4_k_cu_86b1e446_264144cuda3std6ranges3__45__cpo9iter_moveE
	.align		8
        /*0060*/ 	.dword	_ZN40_INTERNAL_fae68fe9_4_k_cu_86b1e446_264144cute7productE
	.align		8
        /*0068*/ 	.dword	_ZN40_INTERNAL_fae68fe9_4_k_cu_86b1e446_264144cute1_E
	.align		8
        /*0070*/ 	.dword	$str$25
	.align		8
        /*0078*/ 	.dword	$str$26
	.align		8
        /*0080*/ 	.dword	$str$27
	.align		8
        /*0088*/ 	.dword	$str$28


//--------------------- .text._ZN7cutlass13device_kernelINS_4gemm6kernel13GemmUniversalIN4cute5tupleIJiiiiEEENS1_10collective13CollectiveMmaINS1_35MainloopSm100TmaUmmaWarpSpecializedILi4ELi2ELi4ENS5_IJNS4_1CILi1EEENSA_ILi2EEESB_EEEEENS5_IJNSA_ILi128EEENSA_ILi64EEESG_EEEfNS5_IJlSB_lEEEfSI_NS4_8TiledMMAINS4_8MMA_AtomIJNS4_17SM100_MMA_TF32_SSINS_10tfloat32_tESM_fLi128ELi64ELNS4_4UMMA5MajorE0ELSO_0ELNSN_7ScaleInE0ELSP_0EEEEEENS4_6LayoutINS5_IJSB_SB_SB_EEENS5_IJNSA_ILi0EEESU_SU_EEEEENS5_IJNS4_10UnderscoreESX_SX_EEEEENS4_23SM90_TMA_LOAD_MULTICASTENS4_14ComposedLayoutINS4_7SwizzleILi3ELi4ELi3EEENS4_18smem_ptr_flag_bitsILi32EEENSS_INS5_IJNSA_ILi8EEENSA_ILi32EEEEEENS5_IJS17_SB_EEEEEEEvNS4_8identityENS4_13SM90_TMA_LOADES1B_vS1C_EENS_8epilogue10collective18CollectiveEpilogueINS1F_23Sm100TmaWarpSpecializedILi4ELi2ELi16ELb1ELb0EEEJSH_NS5_IJNSS_ISF_SB_EENSS_INSA_ILi16EEESB_EEEEEfSI_fSI_NS1F_6fusion15FusionCallbacksIS1J_NS1O_17LinearCombinationIffffLNS_15FloatRoundStyleE2EEESH_S1N_JEEENS4_5SM1004TMEM4LOAD26SM100_TMEM_LOAD_32dp32b16xES1D_NS11_INS12_ILi2ELi4ELi3EEES15_NSS_INS5_IJS16_S1L_EEENS5_IJS1L_SB_EEEEEEENS4_39AutoVectorizingCopyWithAssumedAlignmentILi128EEENS4_14SM90_TMA_STOREES22_S24_S24_EEEvvEEEEvNT_6ParamsE --------------------------
	.section	.text._ZN7cutlass13device_kernelINS_4gemm6kernel13GemmUniversalIN4cute5tupleIJiiiiEEENS1_10collective13CollectiveMmaINS1_35MainloopSm100TmaUmmaWarpSpecializedILi4ELi2ELi4ENS5_IJNS4_1CILi1EEENSA_ILi2EEESB_EEEEENS5_IJNSA_ILi128EEENSA_ILi64EEESG_EEEfNS5_IJlSB_lEEEfSI_NS4_8TiledMMAINS4_8MMA_AtomIJNS4_17SM100_MMA_TF32_SSINS_10tfloat32_tESM_fLi128ELi64ELNS4_4UMMA5MajorE0ELSO_0ELNSN_7ScaleInE0ELSP_0EEEEEENS4_6LayoutINS5_IJSB_SB_SB_EEENS5_IJNSA_ILi0EEESU_SU_EEEEENS5_IJNS4_10UnderscoreESX_SX_EEEEENS4_23SM90_TMA_LOAD_MULTICASTENS4_14ComposedLayoutINS4_7SwizzleILi3ELi4ELi3EEENS4_18smem_ptr_flag_bitsILi32EEENSS_INS5_IJNSA_ILi8EEENSA_ILi32EEEEEENS5_IJS17_SB_EEEEEEEvNS4_8identityENS4_13SM90_TMA_LOADES1B_vS1C_EENS_8epilogue10collective18CollectiveEpilogueINS1F_23Sm100TmaWarpSpecializedILi4ELi2ELi16ELb1ELb0EEEJSH_NS5_IJNSS_ISF_SB_EENSS_INSA_ILi16EEESB_EEEEEfSI_fSI_NS1F_6fusion15FusionCallbacksIS1J_NS1O_17LinearCombinationIffffLNS_15FloatRoundStyleE2EEESH_S1N_JEEENS4_5SM1004TMEM4LOAD26SM100_TMEM_LOAD_32dp32b16xES1D_NS11_INS12_ILi2ELi4ELi3EEES15_NSS_INS5_IJS16_S1L_EEENS5_IJS1L_SB_EEEEEEENS4_39AutoVectorizingCopyWithAssumedAlignmentILi128EEENS4_14SM90_TMA_STOREES22_S24_S24_EEEvvEEEEvNT_6ParamsE,"ax",@progbits
	.align	128
.text._ZN7cutlass13device_kernelINS_4gemm6kernel13GemmUniversalIN4cute5tupleIJiiiiEEENS1_10collective13CollectiveMmaINS1_35MainloopSm100TmaUmmaWarpSpecializedILi4ELi2ELi4ENS5_IJNS4_1CILi1EEENSA_ILi2EEESB_EEEEENS5_IJNSA_ILi128EEENSA_ILi64EEESG_EEEfNS5_IJlSB_lEEEfSI_NS4_8TiledMMAINS4_8MMA_AtomIJNS4_17SM100_MMA_TF32_SSINS_10tfloat32_tESM_fLi128ELi64ELNS4_4UMMA5MajorE0ELSO_0ELNSN_7ScaleInE0ELSP_0EEEEEENS4_6LayoutINS5_IJSB_SB_SB_EEENS5_IJNSA_ILi0EEESU_SU_EEEEENS5_IJNS4_10UnderscoreESX_SX_EEEEENS4_23SM90_TMA_LOAD_MULTICASTENS4_14ComposedLayoutINS4_7SwizzleILi3ELi4ELi3EEENS4_18smem_ptr_flag_bitsILi32EEENSS_INS5_IJNSA_ILi8EEENSA_ILi32EEEEEENS5_IJS17_SB_EEEEEEEvNS4_8identityENS4_13SM90_TMA_LOADES1B_vS1C_EENS_8epilogue10collective18CollectiveEpilogueINS1F_23Sm100TmaWarpSpecializedILi4ELi2ELi16ELb1ELb0EEEJSH_NS5_IJNSS_ISF_SB_EENSS_INSA_ILi16EEESB_EEEEEfSI_fSI_NS1F_6fusion15FusionCallbacksIS1J_NS1O_17LinearCombinationIffffLNS_15FloatRoundStyleE2EEESH_S1N_JEEENS4_5SM1004TMEM4LOAD26SM100_TMEM_LOAD_32dp32b16xES1D_NS11_INS12_ILi2ELi4ELi3EEES15_NSS_INS5_IJS16_S1L_EEENS5_IJS1L_SB_EEEEEEENS4_39AutoVectorizingCopyWithAssumedAlignmentILi128EEENS4_14SM90_TMA_STOREES22_S24_S24_EEEvvEEEEvNT_6ParamsE:
        .type           _ZN7cutlass13device_kernelINS_4gemm6kernel13GemmUniversalIN4cute5tupleIJiiiiEEENS1_10collective13CollectiveMmaINS1_35MainloopSm100TmaUmmaWarpSpecializedILi4ELi2ELi4ENS5_IJNS4_1CILi1EEENSA_ILi2EEESB_EEEEENS5_IJNSA_ILi128EEENSA_ILi64EEESG_EEEfNS5_IJlSB_lEEEfSI_NS4_8TiledMMAINS4_8MMA_AtomIJNS4_17SM100_MMA_TF32_SSINS_10tfloat32_tESM_fLi128ELi64ELNS4_4UMMA5MajorE0ELSO_0ELNSN_7ScaleInE0ELSP_0EEEEEENS4_6LayoutINS5_IJSB_SB_SB_EEENS5_IJNSA_ILi0EEESU_SU_EEEEENS5_IJNS4_10UnderscoreESX_SX_EEEEENS4_23SM90_TMA_LOAD_MULTICASTENS4_14ComposedLayoutINS4_7SwizzleILi3ELi4ELi3EEENS4_18smem_ptr_flag_bitsILi32EEENSS_INS5_IJNSA_ILi8EEENSA_ILi32EEEEEENS5_IJS17_SB_EEEEEEEvNS4_8identityENS4_13SM90_TMA_LOADES1B_vS1C_EENS_8epilogue10collective18CollectiveEpilogueINS1F_23Sm100TmaWarpSpecializedILi4ELi2ELi16ELb1ELb0EEEJSH_NS5_IJNSS_ISF_SB_EENSS_INSA_ILi16EEESB_EEEEEfSI_fSI_NS1F_6fusion15FusionCallbacksIS1J_NS1O_17LinearCombinationIffffLNS_15FloatRoundStyleE2EEESH_S1N_JEEENS4_5SM1004TMEM4LOAD26SM100_TMEM_LOAD_32dp32b16xES1D_NS11_INS12_ILi2ELi4ELi3EEES15_NSS_INS5_IJS16_S1L_EEENS5_IJS1L_SB_EEEEEEENS4_39AutoVectorizingCopyWithAssumedAlignmentILi128EEENS4_14SM90_TMA_STOREES22_S24_S24_EEEvvEEEEvNT_6ParamsE,@function
        .size           _ZN7cutlass13device_kernelINS_4gemm6kernel13GemmUniversalIN4cute5tupleIJiiiiEEENS1_10collective13CollectiveMmaINS1_35MainloopSm100TmaUmmaWarpSpecializedILi4ELi2ELi4ENS5_IJNS4_1CILi1EEENSA_ILi2EEESB_EEEEENS5_IJNSA_ILi128EEENSA_ILi64EEESG_EEEfNS5_IJlSB_lEEEfSI_NS4_8TiledMMAINS4_8MMA_AtomIJNS4_17SM100_MMA_TF32_SSINS_10tfloat32_tESM_fLi128ELi64ELNS4_4UMMA5MajorE0ELSO_0ELNSN_7ScaleInE0ELSP_0EEEEEENS4_6LayoutINS5_IJSB_SB_SB_EEENS5_IJNSA_ILi0EEESU_SU_EEEEENS5_IJNS4_10UnderscoreESX_SX_EEEEENS4_23SM90_TMA_LOAD_MULTICASTENS4_14ComposedLayoutINS4_7SwizzleILi3ELi4ELi3EEENS4_18smem_ptr_flag_bitsILi32EEENSS_INS5_IJNSA_ILi8EEENSA_ILi32EEEEEENS5_IJS17_SB_EEEEEEEvNS4_8identityENS4_13SM90_TMA_LOADES1B_vS1C_EENS_8epilogue10collective18CollectiveEpilogueINS1F_23Sm100TmaWarpSpecializedILi4ELi2ELi16ELb1ELb0EEEJSH_NS5_IJNSS_ISF_SB_EENSS_INSA_ILi16EEESB_EEEEEfSI_fSI_NS1F_6fusion15FusionCallbacksIS1J_NS1O_17LinearCombinationIffffLNS_15FloatRoundStyleE2EEESH_S1N_JEEENS4_5SM1004TMEM4LOAD26SM100_TMEM_LOAD_32dp32b16xES1D_NS11_INS12_ILi2ELi4ELi3EEES15_NSS_INS5_IJS16_S1L_EEENS5_IJS1L_SB_EEEEEEENS4_39AutoVectorizingCopyWithAssumedAlignmentILi128EEENS4_14SM90_TMA_STOREES22_S24_S24_EEEvvEEEEvNT_6ParamsE,(.L_x_183 - _ZN7cutlass13device_kernelINS_4gemm6kernel13GemmUniversalIN4cute5tupleIJiiiiEEENS1_10collective13CollectiveMmaINS1_35MainloopSm100TmaUmmaWarpSpecializedILi4ELi2ELi4ENS5_IJNS4_1CILi1EEENSA_ILi2EEESB_EEEEENS5_IJNSA_ILi128EEENSA_ILi64EEESG_EEEfNS5_IJlSB_lEEEfSI_NS4_8TiledMMAINS4_8MMA_AtomIJNS4_17SM100_MMA_TF32_SSINS_10tfloat32_tESM_fLi128ELi64ELNS4_4UMMA5MajorE0ELSO_0ELNSN_7ScaleInE0ELSP_0EEEEEENS4_6LayoutINS5_IJSB_SB_SB_EEENS5_IJNSA_ILi0EEESU_SU_EEEEENS5_IJNS4_10UnderscoreESX_SX_EEEEENS4_23SM90_TMA_LOAD_MULTICASTENS4_14ComposedLayoutINS4_7SwizzleILi3ELi4ELi3EEENS4_18smem_ptr_flag_bitsILi32EEENSS_INS5_IJNSA_ILi8EEENSA_ILi32EEEEEENS5_IJS17_SB_EEEEEEEvNS4_8identityENS4_13SM90_TMA_LOADES1B_vS1C_EENS_8epilogue10collective18CollectiveEpilogueINS1F_23Sm100TmaWarpSpecializedILi4ELi2ELi16ELb1ELb0EEEJSH_NS5_IJNSS_ISF_SB_EENSS_INSA_ILi16EEESB_EEEEEfSI_fSI_NS1F_6fusion15FusionCallbacksIS1J_NS1O_17LinearCombinationIffffLNS_15FloatRoundStyleE2EEESH_S1N_JEEENS4_5SM1004TMEM4LOAD26SM100_TMEM_LOAD_32dp32b16xES1D_NS11_INS12_ILi2ELi4ELi3EEES15_NSS_INS5_IJS16_S1L_EEENS5_IJS1L_SB_EEEEEEENS4_39AutoVectorizingCopyWithAssumedAlignmentILi128EEENS4_14SM90_TMA_STOREES22_S24_S24_EEEvvEEEEvNT_6ParamsE)
        .other          _ZN7cutlass13device_kernelINS_4gemm6kernel13GemmUniversalIN4cute5tupleIJiiiiEEENS1_10collective13CollectiveMmaINS1_35MainloopSm100TmaUmmaWarpSpecializedILi4ELi2ELi4ENS5_IJNS4_1CILi1EEENSA_ILi2EEESB_EEEEENS5_IJNSA_ILi128EEENSA_ILi64EEESG_EEEfNS5_IJlSB_lEEEfSI_NS4_8TiledMMAINS4_8MMA_AtomIJNS4_17SM100_MMA_TF32_SSINS_10tfloat32_tESM_fLi128ELi64ELNS4_4UMMA5MajorE0ELSO_0ELNSN_7ScaleInE0ELSP_0EEEEEENS4_6LayoutINS5_IJSB_SB_SB_EEENS5_IJNSA_ILi0EEESU_SU_EEEEENS5_IJNS4_10UnderscoreESX_SX_EEEEENS4_23SM90_TMA_LOAD_MULTICASTENS4_14ComposedLayoutINS4_7SwizzleILi3ELi4ELi3EEENS4_18smem_ptr_flag_bitsILi32EEENSS_INS5_IJNSA_ILi8EEENSA_ILi32EEEEEENS5_IJS17_SB_EEEEEEEvNS4_8identityENS4_13SM90_TMA_LOADES1B_vS1C_EENS_8epilogue10collective18CollectiveEpilogueINS1F_23Sm100TmaWarpSpecializedILi4ELi2ELi16ELb1ELb0EEEJSH_NS5_IJNSS_ISF_SB_EENSS_INSA_ILi16EEESB_EEEEEfSI_fSI_NS1F_6fusion15FusionCallbacksIS1J_NS1O_17LinearCombinationIffffLNS_15FloatRoundStyleE2EEESH_S1N_JEEENS4_5SM1004TMEM4LOAD26SM100_TMEM_LOAD_32dp32b16xES1D_NS11_INS12_ILi2ELi4ELi3EEES15_NSS_INS5_IJS16_S1L_EEENS5_IJS1L_SB_EEEEEEENS4_39AutoVectorizingCopyWithAssumedAlignmentILi128EEENS4_14SM90_TMA_STOREES22_S24_S24_EEEvvEEEEvNT_6ParamsE,@"STO_CUDA_ENTRY STV_DEFAULT"
_ZN7cutlass13device_kernelINS_4gemm6kernel13GemmUniversalIN4cute5tupleIJiiiiEEENS1_10collective13CollectiveMmaINS1_35MainloopSm100TmaUmmaWarpSpecializedILi4ELi2ELi4ENS5_IJNS4_1CILi1EEENSA_ILi2EEESB_EEEEENS5_IJNSA_ILi128EEENSA_ILi64EEESG_EEEfNS5_IJlSB_lEEEfSI_NS4_8TiledMMAINS4_8MMA_AtomIJNS4_17SM100_MMA_TF32_SSINS_10tfloat32_tESM_fLi128ELi64ELNS4_4UMMA5MajorE0ELSO_0ELNSN_7ScaleInE0ELSP_0EEEEEENS4_6LayoutINS5_IJSB_SB_SB_EEENS5_IJNSA_ILi0EEESU_SU_EEEEENS5_IJNS4_10UnderscoreESX_SX_EEEEENS4_23SM90_TMA_LOAD_MULTICASTENS4_14ComposedLayoutINS4_7SwizzleILi3ELi4ELi3EEENS4_18smem_ptr_flag_bitsILi32EEENSS_INS5_IJNSA_ILi8EEENSA_ILi32EEEEEENS5_IJS17_SB_EEEEEEEvNS4_8identityENS4_13SM90_TMA_LOADES1B_vS1C_EENS_8epilogue10collective18CollectiveEpilogueINS1F_23Sm100TmaWarpSpecializedILi4ELi2ELi16ELb1ELb0EEEJSH_NS5_IJNSS_ISF_SB_EENSS_INSA_ILi16EEESB_EEEEEfSI_fSI_NS1F_6fusion15FusionCallbacksIS1J_NS1O_17LinearCombinationIffffLNS_15FloatRoundStyleE2EEESH_S1N_JEEENS4_5SM1004TMEM4LOAD26SM100_TMEM_LOAD_32dp32b16xES1D_NS11_INS12_ILi2ELi4ELi3EEES15_NSS_INS5_IJS16_S1L_EEENS5_IJS1L_SB_EEEEEEENS4_39AutoVectorizingCopyWithAssumedAlignmentILi128EEENS4_14SM90_TMA_STOREES22_S24_S24_EEEvvEEEEvNT_6ParamsE:
[----:B------:R-:W1:Y:S01]  /*0000*/  LDC R1, c[0x0][0x37c] ;  /* 0x0000df00ff017b82 */ /* 0x000e620000000800 */
[----:B------:R-:W2:Y:S01]  /*0010*/  S2R R65, SR_TID.X ;  /* 0x0000000000417919 */ /* 0x000ea20000002100 */
[----:B------:R-:W3:Y:S01]  /*0020*/  LDCU.64 UR8, c[0x0][0x890] ;  /* 0x00011200ff0877ac */ /* 0x000ee20008000a00 */
[----:B------:R-:W-:Y:S02]  /*0030*/  PRMT R26, RZ, 0x7610, R26 ;  /* 0x00007610ff1a7816 */ /* 0x000fe4000000001a */
[----:B------:R-:W-:Y:S01]  /*0040*/  ELECT P3, URZ, PT ;  /* 0x0000000000ff782f */ /* 0x000fe20003860000 */
[----:B---3--:R-:W-:-:S04]  /*0050*/  UISETP.NE.U32.AND UP0, UPT, UR8, URZ, UPT ;  /* 0x000000ff0800728c */ /* 0x008fc8000bf05070 */
[----:B------:R-:W-:Y:S01]  /*0060*/  UISETP.NE.AND.EX UP0, UPT, UR9, URZ, UPT, UP0 ;  /* 0x000000ff0900728c */ /* 0x000fe2000bf05300 */
[----:B--2---:R-:W-:-:S05]  /*0070*/  SHF.R.U32.HI R52, RZ, 0x5, R65 ;  /* 0x00000005ff347819 */ /* 0x004fca0000011641 */
[----:B------:R-:W2:Y:S02]  /*0080*/  SHFL.IDX PT, R0, R52, RZ, 0x1f ;  /* 0x00001fff34007589 */ /* 0x000ea400000e0000 */
[----:B--2---:R-:W-:Y:S01]  /*0090*/  R2UR UR17, R0 ;  /* 0x00000000001172ca */ /* 0x004fe200000e0000 */
[----:B-1----:R-:W-:-:S14]  /*00a0*/  BRA.U UP0, `(.L_x_0) ;  /* 0x0000000100307547 */ /* 0x002fdc000b800000 */
[----:B------:R-:W1:Y:S02]  /*00b0*/  LDCU.64 UR4, c[0x0][0x888] ;  /* 0x00011100ff0477ac */ /* 0x000e640008000a00 */
[----:B-1----:R-:W-:-:S04]  /*00c0*/  UISETP.NE.U32.AND UP0, UPT, UR4, URZ, UPT ;  /* 0x000000ff0400728c */ /* 0x002fc8000bf05070 */
[----:B------:R-:W-:-:S09]  /*00d0*/  UISETP.NE.AND.EX UP0, UPT, UR5, URZ, UPT, UP0 ;  /* 0x000000ff0500728c */ /* 0x000fd2000bf05300 */
[----:B------:R-:W-:Y:S05]  /*00e0*/  BRA.U !UP0, `(.L_x_1) ;  /* 0x0000000108147547 */ /* 0x000fea000b800000 */
[----:B------:R-:W1:Y:S01]  /*00f0*/  LDC.64 R2, c[0x0][0x888] ;  /* 0x00022200ff027b82 */ /* 0x000e620000000a00 */
[----:B------:R-:W1:Y:S02]  /*0100*/  LDCU.64 UR4, c[0x0][0x358] ;  /* 0x00006b00ff0477ac */ /* 0x000e640008000a00 */
[----:B-1----:R1:W5:Y:S01]  /*0110*/  LDG.E R27, desc[UR4][R2.64] ;  /* 0x00000004021b7981 */ /* 0x002362000c1e1900 */
[----:B------:R-:W-:Y:S01]  /*0120*/  HFMA2 R26, -RZ, RZ, 0, 5.9604644775390625e-08 ;  /* 0x00000001ff1a7431 */ /* 0x000fe200000001ff */
[----:B------:R-:W-:Y:S05]  /*0130*/  BRA `(.L_x_0) ;  /* 0x00000000000c7947 */ /* 0x000fea0003800000 */
.L_x_1:
[----:B------:R-:W1:Y:S01]  /*0140*/  LDCU UR4, c[0x0][0x880] ;  /* 0x00011000ff0477ac */ /* 0x000e620008000800 */
[----:B------:R-:W-:Y:S01]  /*0150*/  HFMA2 R26, -RZ, RZ, 0, 5.9604644775390625e-08 ;  /* 0x00000001ff1a7431 */ /* 0x000fe200000001ff */
[----:B-1----:R-:W-:-:S07]  /*0160*/  MOV R27, UR4 ;  /* 0x00000004001b7c02 */ /* 0x002fce0008000f00 */
.L_x_0:
[----:B------:R-:W2:Y:S02]  /*0170*/  LDCU.64 UR4, c[0x0][0x8b0] ;  /* 0x00011600ff0477ac */ /* 0x000ea40008000a00 */
[----:B--2---:R-:W-:-:S04]  /*0180*/  UISETP.NE.U32.AND UP0, UPT, UR4, URZ, UPT ;  /* 0x000000ff0400728c */ /* 0x004fc8000bf05070 */
[----:B------:R-:W-:-:S09]  /*0190*/  UISETP.NE.AND.EX UP0, UPT, UR5, URZ, UPT, UP0 ;  /* 0x000000ff0500728c */ /* 0x000fd2000bf05300 */
[----:B------:R-:W-:Y:S05]  /*01a0*/  BRA.U UP0, `(.L_x_2) ;  /* 0x0000000100287547 */ /* 0x000fea000b800000 */
[----:B------:R-:W2:Y:S02]  /*01b0*/  LDCU.64 UR4, c[0x0][0x8a8] ;  /* 0x00011500ff0477ac */ /* 0x000ea40008000a00 */
[----:B--2---:R-:W-:-:S04]  /*01c0*/  UISETP.NE.U32.AND UP0, UPT, UR4, URZ, UPT ;  /* 0x000000ff0400728c */ /* 0x004fc8000bf05070 */
[----:B------:R-:W-:-:S09]  /*01d0*/  UISETP.NE.AND.EX UP0, UPT, UR5, URZ, UPT, UP0 ;  /* 0x000000ff0500728c */ /* 0x000fd2000bf05300 */
[----:B------:R-:W-:Y:S05]  /*01e0*/  BRA.U !UP0, `(.L_x_3) ;  /* 0x0000000108107547 */ /* 0x000fea000b800000 */
[----:B------:R-:W2:Y:S01]  /*01f0*/  LDC.64 R24, c[0x0][0x8a8] ;  /* 0x00022a00ff187b82 */ /* 0x000ea20000000a00 */
[----:B------:R-:W2:Y:S02]  /*0200*/  LDCU.64 UR4, c[0x0][0x358] ;  /* 0x00006b00ff0477ac */ /* 0x000ea40008000a00 */
[----:B--2---:R2:W5:Y:S01]  /*0210*/  LDG.E R24, desc[UR4][R24.64] ;  /* 0x0000000418187981 */ /* 0x004562000c1e1900 */
[----:B------:R-:W-:Y:S05]  /*0220*/  BRA `(.L_x_2) ;  /* 0x0000000000087947 */ /* 0x000fea0003800000 */
.L_x_3:
[----:B------:R-:W2:Y:S02]  /*0230*/  LDCU UR4, c[0x0][0x8a0] ;  /* 0x00011400ff0477ac */ /* 0x000ea40008000800 */
[----:B--2---:R-:W-:Y:S02]  /*0240*/  MOV R24, UR4 ;  /* 0x0000000400187c02 */ /* 0x004fe40008000f00 */
.L_x_2:
[----:B------:R-:W-:Y:S01]  /*0250*/  IMAD.U32 R0, RZ, RZ, UR17 ;  /* 0x00000011ff007e24 */ /* 0x000fe2000f8e00ff */
[----:B------:R-:W-:Y:S04]  /*0260*/  BSSY.RECONVERGENT B0, `(.L_x_4) ;  /* 0x000000c000007945 */ /* 0x000fe80003800200 */
[C---:B------:R-:W-:Y:S02]  /*0270*/  ISETP.NE.OR P1, PT, R0.reuse, 0x1, !P3 ;  /* 0x000000010000780c */ /* 0x040fe40005f25670 */
[----:B------:R-:W-:-:S11]  /*0280*/  ISETP.NE.OR P0, PT, R0, 0x3, !P3 ;  /* 0x000000030000780c */ /* 0x000fd60005f05670 */
[----:B------:R-:W-:Y:S05]  /*0290*/  @P1 BRA `(.L_x_5) ;  /* 0x0000000000201947 */ /* 0x000fea0003800000 */
[----:B------:R-:W3:Y:S02]  /*02a0*/  LDCU.64 UR4, c[0x0][0x348] ;  /* 0x00006900ff0477ac */ /* 0x000ee40008000a00 */
[----:B---3--:R-:W-:Y:S02]  /*02b0*/  UIADD3 UR6, UP1, UPT, UR4, 0x80, URZ ;  /* 0x0000008004067890 */ /* 0x008fe4000ff3e0ff */
[----:B------:R-:W-:Y:S02]  /*02c0*/  UIADD3 UR4, UP0, UPT, UR4, 0x180, URZ ;  /* 0x0000018004047890 */ /* 0x000fe4000ff1e0ff */
[----:B------:R-:W-:Y:S02]  /*02d0*/  UIADD3.X UR7, UPT, UPT, URZ, UR5, URZ, UP1, !UPT ;  /* 0x00000005ff077290 */ /* 0x000fe40008ffe4ff */
[----:B------:R-:W-:-:S07]  /*02e0*/  UIADD3.X UR5, UPT, UPT, URZ, UR5, URZ, UP0, !UPT ;  /* 0x00000005ff057290 */ /* 0x000fce00087fe4ff */
[----:B------:R3:W-:Y:S02]  /*02f0*/  UTMACCTL.PF [UR6] ;  /* 0x00000000060079b9 */ /* 0x0007e40008040000 */
[----:B------:R3:W-:Y:S02]  /*0300*/  UTMACCTL.PF [UR4] ;  /* 0x00000000040079b9 */ /* 0x0007e40008040000 */
[----:B---3--:R-:W-:Y:S01]  /*0310*/  NOP ;  /* 0x0000000000007918 */ /* 0x008fe20000000000 */
.L_x_5:
[----:B------:R-:W-:Y:S05]  /*0320*/  BSYNC.RECONVERGENT B0 ;  /* 0x0000000000007941 */ /* 0x000fea0003800200 */
.L_x_4:
[----:B------:R-:W-:Y:S04]  /*0330*/  BSSY.RECONVERGENT B0, `(.L_x_6) ;  /* 0x000000a000007945 */ /* 0x000fe80003800200 */
        /* <DEDUP_REMOVED lines=9> */
.L_x_7:
[----:B------:R-:W-:Y:S05]  /*03d0*/  BSYNC.RECONVERGENT B0 ;  /* 0x0000000000007941 */ /* 0x000fea0003800200 */
.L_x_6:
[----:B------:R-:W3:Y:S01]  /*03e0*/  LDCU.64 UR4, c[0x0][0x888] ;  /* 0x00011100ff0477ac */ /* 0x000ee20008000a00 */
[----:B------:R-:W-:Y:S02]  /*03f0*/  UISETP.EQ.U32.AND UP1, UPT, UR8, URZ, UPT ;  /* 0x000000ff0800728c */ /* 0x000fe4000bf22070 */
[----:B------:R-:W-:Y:S02]  /*0400*/  UPLOP3.LUT UP3, UPT, UPT, UPT, UPT, 0x80, 0x8 ;  /* 0x000000000008789c */ /* 0x000fe40003f6f070 */
[----:B---3--:R-:W-:-:S04]  /*0410*/  UISETP.NE.U32.AND UP0, UPT, UR4, URZ, UPT ;  /* 0x000000ff0400728c */ /* 0x008fc8000bf05070 */
[----:B------:R-:W-:-:S04]  /*0420*/  UISETP.NE.AND.EX UP0, UPT, UR5, URZ, UPT, UP0 ;  /* 0x000000ff0500728c */ /* 0x000fc8000bf05300 */
[----:B------:R-:W-:-:S04]  /*0430*/  UISETP.EQ.OR.EX UP2, UPT, UR9, URZ, !UP0, UP1 ;  /* 0x000000ff0900728c */ /* 0x000fc8000c742710 */
[----:B------:R-:W-:-:S06]  /*0440*/  UP2UR UR4, UPR, URZ, 0x4 ;  /* 0x00000004ff047883 */ /* 0x000fcc0008000000 */
[----:B------:R-:W-:Y:S01]  /*0450*/  MOV R54, UR4 ;  /* 0x0000000400367c02 */ /* 0x000fe20008000f00 */
[----:B------:R-:W-:Y:S06]  /*0460*/  BRA.U !UP2, `(.L_x_8) ;  /* 0x000000010a207547 */ /* 0x000fec000b800000 */
[----:B------:R-:W-:Y:S01]  /*0470*/  UISETP.NE.U32.AND UP1, UPT, UR8, URZ, UPT ;  /* 0x000000ff0800728c */ /* 0x000fe2000bf25070 */
[----:B-----5:R-:W-:Y:S01]  /*0480*/  FSETP.NEU.AND P0, PT, R27, RZ, PT ;  /* 0x000000ff1b00720b */ /* 0x020fe20003f0d000 */
[----:B------:R-:W-:Y:S02]  /*0490*/  USEL UR4, URZ, 0xffffffff, UP0 ;  /* 0xffffffffff047887 */ /* 0x000fe40008000000 */
[----:B------:R-:W-:-:S10]  /*04a0*/  UISETP.NE.AND.EX UP1, UPT, UR9, URZ, UPT, UP1 ;  /* 0x000000ff0900728c */ /* 0x000fd4000bf25310 */
[----:B------:R-:W-:Y:S01]  /*04b0*/  VOTEU.ANY UP0, P0 ;  /* 0x0000000000ff7886 */ /* 0x000fe20000000100 */
[----:B------:R-:W-:-:S04]  /*04c0*/  @!UP1 USEL UR4, URZ, 0xffffffff, UP0 ;  /* 0xffffffffff049887 */ /* 0x000fc80008000000 */
[----:B------:R-:W-:-:S04]  /*04d0*/  ULOP3.LUT UR4, UR4, 0x1, URZ, 0xc0, !UPT ;  /* 0x0000000104047892 */ /* 0x000fc8000f8ec0ff */
[----:B------:R-:W-:-:S11]  /*04e0*/  UISETP.NE.U32.AND UP3, UPT, UR4, 0x1, UPT ;  /* 0x000000010400788c */ /* 0x000fd6000bf65070 */
.L_x_8:
[----:B-1----:R-:W1:Y:S01]  /*04f0*/  SHFL.IDX PT, R2, R52, RZ, 0x1f ;  /* 0x00001fff34027589 */ /* 0x002e6200000e0000 */
[----:B------:R-:W-:-:S04]  /*0500*/  UISETP.NE.AND UP0, UPT, UR17, 0x2, UPT ;  /* 0x000000021100788c */ /* 0x000fc8000bf05270 */
[----:B------:R-:W-:Y:S01]  /*0510*/  USEL UR40, URZ, 0x1, UP0 ;  /* 0x00000001ff287887 */ /* 0x000fe20008000000 */
[----:B-1----:R-:W-:-:S13]  /*0520*/  ISETP.NE.AND P0, PT, R2, RZ, PT ;  /* 0x000000ff0200720c */ /* 0x002fda0003f05270 */
[----:B------:R-:W-:Y:S05]  /*0530*/  @P0 BRA `(.L_x_9) ;  /* 0x0000000000580947 */ /* 0x000fea0003800000 */
[----:B------:R-:W1:Y:S01]  /*0540*/  S2UR UR4, SR_CgaCtaId ;  /* 0x00000000000479c3 */ /* 0x000e620000008800 */
[----:B------:R-:W-:Y:S01]  /*0550*/  UMOV UR5, 0x400 ;  /* 0x0000040000057882 */ /* 0x000fe20000000000 */
[----:B------:R-:W-:Y:S01]  /*0560*/  UMOV UR8, 0x1 ;  /* 0x0000000100087882 */ /* 0x000fe20000000000 */
[----:B------:R-:W-:Y:S01]  /*0570*/  UMOV UR6, 0x2 ;  /* 0x0000000200067882 */ /* 0x000fe20000000000 */
[----:B------:R-:W-:-:S04]  /*0580*/  UIADD3 UR8, UPT, UPT, -UR8, 0x100000, URZ ;  /* 0x0010000008087890 */ /* 0x000fc8000fffe1ff */
[----:B------:R-:W-:Y:S02]  /*0590*/  USHF.L.U32 UR9, UR8, 0xb, URZ ;  /* 0x0000000b08097899 */ /* 0x000fe400080006ff */
[----:B------:R-:W-:Y:S02]  /*05a0*/  USHF.L.U32 UR8, UR8, 0x1, URZ ;  /* 0x0000000108087899 */ /* 0x000fe400080006ff */
[----:B------:R-:W-:-:S04]  /*05b0*/  UIADD3 UR6, UPT, UPT, -UR6, 0x100000, URZ ;  /* 0x0010000006067890 */ /* 0x000fc8000fffe1ff */
[----:B------:R-:W-:Y:S02]  /*05c0*/  USHF.L.U32 UR7, UR6, 0xb, URZ ;  /* 0x0000000b06077899 */ /* 0x000fe400080006ff */
[----:B------:R-:W-:Y:S01]  /*05d0*/  USHF.L.U32 UR6, UR6, 0x1, URZ ;  /* 0x0000000106067899 */ /* 0x000fe200080006ff */
[----:B------:R-:W-:Y:S01]  /*05e0*/  ELECT P0, URZ, PT ;  /* 0x0000000000ff782f */ /* 0x000fe20003800000 */
[----:B-1----:R-:W-:Y:S01]  /*05f0*/  ULEA UR4, UR4, UR5, 0x18 ;  /* 0x0000000504047291 */ /* 0x002fe2000f8ec0ff */
[----:B------:R-:W1:Y:S11]  /*0600*/  FENCE.VIEW.ASYNC.S ;  /* 0x00000000000073c6 */ /* 0x000e760000000000 */
[----:B-1----:R1:W3:Y:S01]  /*0610*/  SYNCS.EXCH.64 URZ, [UR4], UR8 ;  /* 0x0000000804ff75b2 */ /* 0x0022e20008000100 */
[----:B------:R1:W4:Y:S01]  /*0620*/  SYNCS.EXCH.64 URZ, [UR4+0x20], UR6 ;  /* 0x0000200604ff75b2 */ /* 0x0003220008000100 */
[----:B------:R1:W1:Y:S01]  /*0630*/  SYNCS.EXCH.64 URZ, [UR4+0x8], UR8 ;  /* 0x0000080804ff75b2 */ /* 0x0002620008000100 */
[----:B------:R1:W1:Y:S01]  /*0640*/  SYNCS.EXCH.64 URZ, [UR4+0x28], UR6 ;  /* 0x0000280604ff75b2 */ /* 0x0002620008000100 */
[----:B------:R1:W1:Y:S01]  /*0650*/  SYNCS.EXCH.64 URZ, [UR4+0x10], UR8 ;  /* 0x0000100804ff75b2 */ /* 0x0002620008000100 */
[----:B------:R1:W1:Y:S01]  /*0660*/  SYNCS.EXCH.64 URZ, [UR4+0x30], UR6 ;  /* 0x0000300604ff75b2 */ /* 0x0002620008000100 */
[----:B------:R1:W1:Y:S01]  /*0670*/  SYNCS.EXCH.64 URZ, [UR4+0x18], UR8 ;  /* 0x0000180804ff75b2 */ /* 0x0002620008000100 */
[----:B------:R1:W1:Y:S01]  /*0680*/  SYNCS.EXCH.64 URZ, [UR4+0x38], UR6 ;  /* 0x0000380604ff75b2 */ /* 0x0002620008000100 */
[----:B------:R-:W-:Y:S01]  /*0690*/  NOP ;  /* 0x0000000000007918 */ /* 0x000fe20000000000 */
.L_x_9:
[----:B------:R-:W2:Y:S01]  /*06a0*/  SHFL.IDX PT, R2, R52, RZ, 0x1f ;  /* 0x00001fff34027589 */ /* 0x000ea200000e0000 */
[----:B------:R-:W-:Y:S01]  /*06b0*/  NOP ;  /* 0x0000000000007918 */ /* 0x000fe20000000000 */
[----:B--2---:R-:W-:-:S13]  /*06c0*/  ISETP.NE.AND P0, PT, R2, 0x1, PT ;  /* 0x000000010200780c */ /* 0x004fda0003f05270 */
[----:B------:R-:W-:Y:S05]  /*06d0*/  @P0 BRA `(.L_x_10) ;  /* 0x0000000000580947 */ /* 0x000fea0003800000 */
[----:B-1----:R-:W1:Y:S01]  /*06e0*/  S2UR UR4, SR_CgaCtaId ;  /* 0x00000000000479c3 */ /* 0x002e620000008800 */
        /* <DEDUP_REMOVED lines=12> */
[----:B-1----:R2:W1:Y:S01]  /*07b0*/  SYNCS.EXCH.64 URZ, [UR4+0x40], UR8 ;  /* 0x0000400804ff75b2 */ /* 0x0024620008000100 */
[----:B------:R2:W1:Y:S01]  /*07c0*/  SYNCS.EXCH.64 URZ, [UR4+0x60], UR6 ;  /* 0x0000600604ff75b2 */ /* 0x0004620008000100 */
[----:B------:R2:W1:Y:S01]  /*07d0*/  SYNCS.EXCH.64 URZ, [UR4+0x48], UR8 ;  /* 0x0000480804ff75b2 */ /* 0x0004620008000100 */
[----:B------:R2:W1:Y:S01]  /*07e0*/  SYNCS.EXCH.64 URZ, [UR4+0x68], UR6 ;  /* 0x0000680604ff75b2 */ /* 0x0004620008000100 */
[----:B------:R2:W1:Y:S01]  /*07f0*/  SYNCS.EXCH.64 URZ, [UR4+0x50], UR8 ;  /* 0x0000500804ff75b2 */ /* 0x0004620008000100 */
[----:B------:R2:W1:Y:S01]  /*0800*/  SYNCS.EXCH.64 URZ, [UR4+0x70], UR6 ;  /* 0x0000700604ff75b2 */ /* 0x0004620008000100 */
[----:B------:R2:W1:Y:S01]  /*0810*/  SYNCS.EXCH.64 URZ, [UR4+0x58], UR8 ;  /* 0x0000580804ff75b2 */ /* 0x0004620008000100 */
[----:B------:R2:W1:Y:S02]  /*0820*/  SYNCS.EXCH.64 URZ, [UR4+0x78], UR6 ;  /* 0x0000780604ff75b2 */ /* 0x0004640008000100 */
[----:B--2---:R-:W-:Y:S01]  /*0830*/  NOP ;  /* 0x0000000000007918 */ /* 0x004fe20000000000 */
.L_x_10:
[----:B------:R-:W2:Y:S01]  /*0840*/  SHFL.IDX PT, R2, R52, RZ, 0x1f ;  /* 0x00001fff34027589 */ /* 0x000ea200000e0000 */
[----:B------:R-:W-:Y:S01]  /*0850*/  NOP ;  /* 0x0000000000007918 */ /* 0x000fe20000000000 */
[----:B--2---:R-:W-:-:S13]  /*0860*/  ISETP.NE.AND P0, PT, R2, 0x3, PT ;  /* 0x000000030200780c */ /* 0x004fda0003f05270 */
[----:B------:R-:W-:Y:S05]  /*0870*/  @P0 BRA `(.L_x_11) ;  /* 0x0000000000300947 */ /* 0x000fea0003800000 */
[----:B-1----:R-:W1:Y:S01]  /*0880*/  S2UR UR6, SR_CgaCtaId ;  /* 0x00000000000679c3 */ /* 0x002e620000008800 */
[----:B------:R-:W-:Y:S01]  /*0890*/  UMOV UR4, 0x400 ;  /* 0x0000040000047882 */ /* 0x000fe20000000000 */
[----:B------:R-:W-:Y:S01]  /*08a0*/  UMOV UR5, 0x20 ;  /* 0x0000002000057882 */ /* 0x000fe20000000000 */
[----:B------:R-:W-:Y:S01]  /*08b0*/  ELECT P0, URZ, PT ;  /* 0x0000000000ff782f */ /* 0x000fe20003800000 */
[----:B-1----:R-:W-:Y:S02]  /*08c0*/  ULEA UR6, UR6, UR4, 0x18 ;  /* 0x0000000406067291 */ /* 0x002fe4000f8ec0ff */
[----:B------:R-:W-:-:S04]  /*08d0*/  UIADD3 UR4, UPT, UPT, -UR5, 0x100000, URZ ;  /* 0x0010000005047890 */ /* 0x000fc8000fffe1ff */
[----:B------:R-:W-:Y:S02]  /*08e0*/  USHF.L.U32 UR5, UR4, 0xb, URZ ;  /* 0x0000000b04057899 */ /* 0x000fe400080006ff */
[----:B------:R-:W-:Y:S01]  /*08f0*/  USHF.L.U32 UR4, UR4, 0x1, URZ ;  /* 0x0000000104047899 */ /* 0x000fe200080006ff */
[----:B------:R-:W1:Y:S11]  /*0900*/  FENCE.VIEW.ASYNC.S ;  /* 0x00000000000073c6 */ /* 0x000e760000000000 */
[----:B-1----:R2:W1:Y:S01]  /*0910*/  SYNCS.EXCH.64 URZ, [UR6+0x80], UR4 ;  /* 0x0000800406ff75b2 */ /* 0x0024620008000100 */
[----:B------:R2:W1:Y:S02]  /*0920*/  SYNCS.EXCH.64 URZ, [UR6+0x88], UR4 ;  /* 0x0000880406ff75b2 */ /* 0x0004640008000100 */
[----:B--2---:R-:W-:Y:S01]  /*0930*/  NOP ;  /* 0x0000000000007918 */ /* 0x004fe20000000000 */
.L_x_11:
[----:B------:R-:W2:Y:S01]  /*0940*/  SHFL.IDX PT, R2, R52, RZ, 0x1f ;  /* 0x00001fff34027589 */ /* 0x000ea200000e0000 */
[----:B------:R-:W-:Y:S01]  /*0950*/  NOP ;  /* 0x0000000000007918 */ /* 0x000fe20000000000 */
[----:B--2---:R-:W-:-:S13]  /*0960*/  ISETP.NE.AND P0, PT, R2, 0x4, PT ;  /* 0x000000040200780c */ /* 0x004fda0003f05270 */
[----:B------:R-:W-:Y:S05]  /*0970*/  @P0 BRA `(.L_x_12) ;  /* 0x00000000004c0947 */ /* 0x000fea0003800000 */
[----:B-1----:R-:W1:Y:S01]  /*0980*/  S2UR UR6, SR_CgaCtaId ;  /* 0x00000000000679c3 */ /* 0x002e620000008800 */
[----:B------:R-:W-:Y:S01]  /*0990*/  UMOV UR4, 0x1e0 ;  /* 0x000001e000047882 */ /* 0x000fe20000000000 */
[----:B------:R-:W-:Y:S01]  /*09a0*/  UMOV UR5, 0x400 ;  /* 0x0000040000057882 */ /* 0x000fe20000000000 */
[----:B------:R-:W-:Y:S01]  /*09b0*/  USEL UR4, UR4, 0x1a0, UP3 ;  /* 0x000001a004047887 */ /* 0x000fe20009800000 */
[----:B------:R-:W-:Y:S01]  /*09c0*/  UMOV UR8, 0x1 ;  /* 0x0000000100087882 */ /* 0x000fe20000000000 */
[----:B------:R-:W-:Y:S01]  /*09d0*/  ELECT P0, URZ, PT ;  /* 0x0000000000ff782f */ /* 0x000fe20003800000 */
[----:B------:R-:W-:-:S04]  /*09e0*/  UIADD3 UR8, UPT, UPT, -UR8, 0x100000, URZ ;  /* 0x0010000008087890 */ /* 0x000fc8000fffe1ff */
[----:B------:R-:W-:Y:S02]  /*09f0*/  USHF.L.U32 UR9, UR8, 0xb, URZ ;  /* 0x0000000b08097899 */ /* 0x000fe400080006ff */
[----:B------:R-:W-:Y:S02]  /*0a00*/  USHF.L.U32 UR8, UR8, 0x1, URZ ;  /* 0x0000000108087899 */ /* 0x000fe400080006ff */
[----:B-1----:R-:W-:Y:S02]  /*0a10*/  ULEA UR6, UR6, UR5, 0x18 ;  /* 0x0000000506067291 */ /* 0x002fe4000f8ec0ff */
[----:B------:R-:W-:-:S04]  /*0a20*/  UIADD3 UR4, UPT, UPT, -UR4, 0x100000, URZ ;  /* 0x0010000004047890 */ /* 0x000fc8000fffe1ff */
[----:B------:R-:W-:Y:S02]  /*0a30*/  USHF.L.U32 UR5, UR4, 0xb, URZ ;  /* 0x0000000b04057899 */ /* 0x000fe400080006ff */
[----:B------:R-:W-:Y:S01]  /*0a40*/  USHF.L.U32 UR4, UR4, 0x1, URZ ;  /* 0x0000000104047899 */ /* 0x000fe200080006ff */
[----:B------:R-:W1:Y:S03]  /*0a50*/  FENCE.VIEW.ASYNC.S ;  /* 0x00000000000073c6 */ /* 0x000e660000000000 */
[----:B-1----:R2:W1:Y:S08]  /*0a60*/  SYNCS.EXCH.64 URZ, [UR6+0x90], UR8 ;  /* 0x0000900806ff75b2 */ /* 0x0024700008000100 */
[----:B------:R2:W1:Y:S01]  /*0a70*/  SYNCS.EXCH.64 URZ, [UR6+0xa0], UR4 ;  /* 0x0000a00406ff75b2 */ /* 0x0004620008000100 */
[----:B------:R2:W1:Y:S01]  /*0a80*/  SYNCS.EXCH.64 URZ, [UR6+0x98], UR8 ;  /* 0x0000980806ff75b2 */ /* 0x0004620008000100 */
[----:B------:R2:W1:Y:S02]  /*0a90*/  SYNCS.EXCH.64 URZ, [UR6+0xa8], UR4 ;  /* 0x0000a80406ff75b2 */ /* 0x0004640008000100 */
[----:B--2---:R-:W-:Y:S01]  /*0aa0*/  NOP ;  /* 0x0000000000007918 */ /* 0x004fe20000000000 */
.L_x_12:
        /* <DEDUP_REMOVED lines=26> */
.L_x_13:
[----:B------:R-:W2:Y:S01]  /*0c50*/  SHFL.IDX PT, R2, R52, RZ, 0x1f ;  /* 0x00001fff34027589 */ /* 0x000ea200000e0000 */
[----:B------:R-:W1:Y:S01]  /*0c60*/  S2UR UR47, SR_CgaCtaId ;  /* 0x00000000002f79c3 */ /* 0x000e620000008800 */
[----:B------:R-:W-:Y:S01]  /*0c70*/  NOP ;  /* 0x0000000000007918 */ /* 0x000fe20000000000 */
[----:B--2---:R-:W-:-:S13]  /*0c80*/  ISETP.NE.AND P0, PT, R2, 0x3, PT ;  /* 0x000000030200780c */ /* 0x004fda0003f05270 */
[----:B-1----:R-:W-:Y:S05]  /*0c90*/  @P0 BRA `(.L_x_14) ;  /* 0x0000000000340947 */ /* 0x002fea0003800000 */
[----:B------:R-:W-:Y:S01]  /*0ca0*/  UMOV UR4, 0x400 ;  /* 0x0000040000047882 */ /* 0x000fe20000000000 */
[----:B------:R-:W-:Y:S01]  /*0cb0*/  UMOV UR6, 0x20 ;  /* 0x0000002000067882 */ /* 0x000fe20000000000 */
[----:B------:R-:W-:Y:S02]  /*0cc0*/  ULEA UR4, UR47, UR4, 0x18 ;  /* 0x000000042f047291 */ /* 0x000fe4000f8ec0ff */
[----:B------:R-:W-:-:S04]  /*0cd0*/  UIADD3 UR6, UPT, UPT, -UR6, 0x100000, URZ ;  /* 0x0010000006067890 */ /* 0x000fc8000fffe1ff */
[----:B------:R-:W-:Y:S02]  /*0ce0*/  USHF.L.U32 UR7, UR6, 0xb, URZ ;  /* 0x0000000b06077899 */ /* 0x000fe400080006ff */
[----:B------:R-:W-:Y:S01]  /*0cf0*/  USHF.L.U32 UR6, UR6, 0x1, URZ ;  /* 0x0000000106067899 */ /* 0x000fe200080006ff */
[----:B------:R-:W-:Y:S01]  /*0d00*/  ELECT P0, URZ, PT ;  /* 0x0000000000ff782f */ /* 0x000fe20003800000 */
[----:B------:R-:W1:Y:S10]  /*0d10*/  FENCE.VIEW.ASYNC.S ;  /* 0x00000000000073c6 */ /* 0x000e740000000000 */
[----:B-1----:R1:W2:Y:S01]  /*0d20*/  SYNCS.EXCH.64 URZ, [UR4+0xf0], UR6 ;  /* 0x0000f00604ff75b2 */ /* 0x0022a20008000100 */
[----:B------:R1:W1:Y:S01]  /*0d30*/  SYNCS.EXCH.64 URZ, [UR4+0x100], UR6 ;  /* 0x0001000604ff75b2 */ /* 0x0002620008000100 */
[----:B------:R1:W1:Y:S01]  /*0d40*/  SYNCS.EXCH.64 URZ, [UR4+0xf8], UR6 ;  /* 0x0000f80604ff75b2 */ /* 0x0002620008000100 */
[----:B------:R1:W1:Y:S01]  /*0d50*/  SYNCS.EXCH.64 URZ, [UR4+0x108], UR6 ;  /* 0x0001080604ff75b2 */ /* 0x0002620008000100 */
[----:B------:R-:W-:Y:S01]  /*0d60*/  NOP ;  /* 0x0000000000007918 */ /* 0x000fe20000000000 */
.L_x_14:
[----:B-1----:R-:W1:Y:S01]  /*0d70*/  LDCU UR4, c[0x0][0x36c] ;  /* 0x00006d80ff0477ac */ /* 0x002e620008000800 */
[----:B------:R-:W-:Y:S01]  /*0d80*/  ISETP.NE.OR P3, PT, R0, 0x2, !P3 ;  /* 0x000000020000780c */ /* 0x000fe20005f65670 */
[----:B------:R-:W-:Y:S01]  /*0d90*/  NOP ;  /* 0x0000000000007918 */ /* 0x000fe20000000000 */
[----:B------:R-:W-:Y:S01]  /*0da0*/  LOP3.LUT R0, R65, 0x1f, RZ, 0xc0, !PT ;  /* 0x0000001f41007812 */ /* 0x000fe200078ec0ff */
[----:B------:R-:W-:Y:S02]  /*0db0*/  UISETP.NE.AND UP4, UPT, UR17, URZ, UPT ;  /* 0x000000ff1100728c */ /* 0x000fe4000bf85270 */
[----:B-1----:R-:W-:-:S09]  /*0dc0*/  UISETP.EQ.U32.AND UP5, UPT, UR4, 0x1, UPT ;  /* 0x000000010400788c */ /* 0x002fd2000bfa2070 */
[----:B------:R-:W-:Y:S05]  /*0dd0*/  BRA.U !UP5, `(.L_x_15) ;  /* 0x000000010d087547 */ /* 0x000fea000b800000 */
[----:B--234-:R-:W-:Y:S01]  /*0de0*/  UCGABAR_ARV ;  /* 0x00000000000079c7 */ /* 0x01cfe20008000000 */
[----:B------:R-:W-:Y:S05]  /*0df0*/  BRA `(.L_x_16) ;  /* 0x0000000000047947 */ /* 0x000fea0003800000 */
.L_x_15:
[----:B--234-:R-:W-:Y:S01]  /*0e00*/  NOP ;  /* 0x0000000000007918 */ /* 0x01cfe20000000000 */
.L_x_16:
[----:B------:R-:W1:Y:S01]  /*0e10*/  S2UR UR7, SR_CTAID.X ;  /* 0x00000000000779c3 */ /* 0x000e620000002500 */
[----:B------:R-:W-:-:S05]  /*0e20*/  CS2R.32 R53, SR_CgaSize ;  /* 0x0000000000357805 */ /* 0x000fca0000008a00 */
[----:B------:R-:W-:-:S05]  /*0e30*/  IMAD R53, R53, -0xa0, RZ ;  /* 0xffffff6035357824 */ /* 0x000fca00078e02ff */
[----:B------:R-:W-:-:S14]  /*0e40*/  R2UR UR5, R53 ;  /* 0x00000000350572ca */ /* 0x000fdc00000e0000 */
[----:B------:R-:W2:Y:S01]  /*0e50*/  LDCU UR5, c[0x0][UR5+0x2b0] ;  /* 0x00005600050577ac */ /* 0x000ea20008000800 */
[----:B------:R-:W-:-:S05]  /*0e60*/  CS2R.32 R53, SR_CgaSize ;  /* 0x0000000000357805 */ /* 0x000fca0000008a00 */
[----:B------:R-:W-:-:S05]  /*0e70*/  IMAD R53, R53, -0xa0, RZ ;  /* 0xffffff6035357824 */ /* 0x000fca00078e02ff */
[----:B------:R-:W-:-:S14]  /*0e80*/  R2UR UR4, R53 ;  /* 0x00000000350472ca */ /* 0x000fdc00000e0000 */
[----:B------:R-:W3:Y:S01]  /*0e90*/  LDCU UR4, c[0x0][UR4+0x2b4] ;  /* 0x00005680040477ac */ /* 0x000ee20008000800 */
[----:B------:R-:W4:Y:S01]  /*0ea0*/  S2UR UR8, SR_CTAID.Y ;  /* 0x00000000000879c3 */ /* 0x000f220000002600 */
[----:B------:R-:W-:-:S05]  /*0eb0*/  CS2R.32 R53, SR_CgaSize ;  /* 0x0000000000357805 */ /* 0x000fca0000008a00 */
[----:B------:R-:W-:-:S05]  /*0ec0*/  IMAD R53, R53, -0xa0, RZ ;  /* 0xffffff6035357824 */ /* 0x000fca00078e02ff */
[----:B------:R-:W-:-:S14]  /*0ed0*/  R2UR UR9, R53 ;  /* 0x00000000350972ca */ /* 0x000fdc00000e0000 */
[----:B------:R-:W3:Y:S01]  /*0ee0*/  LDCU UR9, c[0x0][UR9+0x2a0] ;  /* 0x00005400090977ac */ /* 0x000ee20008000800 */
[----:B------:R-:W3:Y:S01]  /*0ef0*/  LDCU UR21, c[0x0][0xb24] ;  /* 0x00016480ff1577ac */ /* 0x000ee20008000800 */
[----:B------:R-:W1:Y:S01]  /*0f00*/  S2UR UR36, SR_CTAID.Z ;  /* 0x00000000002479c3 */ /* 0x000e620000002700 */
[----:B------:R-:W-:-:S05]  /*0f10*/  CS2R.32 R53, SR_CgaSize ;  /* 0x0000000000357805 */ /* 0x000fca0000008a00 */
[----:B------:R-:W-:-:S05]  /*0f20*/  IMAD R53, R53, -0xa0, RZ ;  /* 0xffffff6035357824 */ /* 0x000fca00078e02ff */
[----:B------:R-:W-:-:S14]  /*0f30*/  R2UR UR63, R53 ;  /* 0x00000000353f72ca */ /* 0x000fdc00000e0000 */
[----:B------:R-:W3:Y:S01]  /*0f40*/  LDCU UR63, c[0x0][UR63+0x2a4] ;  /* 0x000054803f3f77ac */ /* 0x000ee20008000800 */
[----:B------:R-:W3:Y:S01]  /*0f50*/  LDCU UR42, c[0x0][0xb24] ;  /* 0x00016480ff2a77ac */ /* 0x000ee20008000800 */
[----:B-1----:R-:W-:Y:S01]  /*0f60*/  I2FP.F32.U32 R3, UR7 ;  /* 0x0000000700037c45 */ /* 0x002fe20008201000 */
[----:B------:R-:W1:Y:S04]  /*0f70*/  LDCU UR28, c[0x0][0xb30] ;  /* 0x00016600ff1c77ac */ /* 0x000e680008000800 */
[----:B--2---:R-:W-:Y:S01]  /*0f80*/  FMUL R3, R3, UR5 ;  /* 0x0000000503037c20 */ /* 0x004fe20008400000 */
[----:B------:R-:W-:Y:S01]  /*0f90*/  USHF.L.U32 UR26, UR47, 0xb, URZ ;  /* 0x0000000b2f1a7899 */ /* 0x000fe200080006ff */
[----:B----4-:R-:W-:Y:S01]  /*0fa0*/  I2FP.F32.U32 R2, UR8 ;  /* 0x0000000800027c45 */ /* 0x010fe20008201000 */
[----:B---3--:R-:W-:-:S03]  /*0fb0*/  UISETP.GE.AND UP2, UPT, UR21, 0x1, UPT ;  /* 0x000000011500788c */ /* 0x008fc6000bf46270 */
[----:B------:R-:W2:Y:S01]  /*0fc0*/  F2I.U32.TRUNC.NTZ R3, R3 ;  /* 0x0000000300037305 */ /* 0x000ea2000020f000 */
[----:B------:R-:W-:Y:S01]  /*0fd0*/  UMOV UR16, UR7 ;  /* 0x0000000700107c82 */ /* 0x000fe20008000000 */
[----:B------:R-:W-:Y:S01]  /*0fe0*/  FMUL R2, R2, UR4 ;  /* 0x0000000402027c20 */ /* 0x000fe20008400000 */
[----:B------:R-:W-:-:S05]  /*0ff0*/  UMOV UR20, UR8 ;  /* 0x0000000800147c82 */ /* 0x000fca0008000000 */
[----:B------:R-:W3:Y:S01]  /*1000*/  F2I.U32.TRUNC.NTZ R2, R2 ;  /* 0x0000000200027305 */ /* 0x000ee2000020f000 */
[----:B--2---:R-:W-:Y:S02]  /*1010*/  R2UR UR4, R3 ;  /* 0x00000000030472ca */ /* 0x004fe400000e0000 */
[----:B---3--:R-:W-:Y:S02]  /*1020*/  R2UR UR6, R2 ;  /* 0x00000000020672ca */ /* 0x008fe400000e0000 */
[----:B------:R-:W-:-:S09]  /*1030*/  PRMT R2, RZ, 0x7610, R2 ;  /* 0x00007610ff027816 */ /* 0x000fd20000000002 */
[----:B------:R-:W-:-:S04]  /*1040*/  UIADD3 UR5, UPT, UPT, -UR4, URZ, URZ ;  /* 0x000000ff04057290 */ /* 0x000fc8000fffe1ff */
[----:B------:R-:W-:Y:S02]  /*1050*/  UIMAD UR5, UR9, UR5, UR7 ;  /* 0x00000005090572a4 */ /* 0x000fe4000f8e0207 */
[----:B------:R-:W-:-:S04]  /*1060*/  UIADD3 UR4, UPT, UPT, -UR6, URZ, URZ ;  /* 0x000000ff06047290 */ /* 0x000fc8000fffe1ff */
[----:B------:R-:W-:Y:S01]  /*1070*/  IMAD.U32 R53, RZ, RZ, UR5 ;  /* 0x00000005ff357e24 */ /* 0x000fe2000f8e00ff */
[----:B------:R-:W-:Y:S01]  /*1080*/  UIMAD UR63, UR63, UR4, UR8 ;  /* 0x000000043f3f72a4 */ /* 0x000fe2000f8e0208 */
[----:B-1----:R-:W-:Y:S11]  /*1090*/  BRA.U UP4, `(.L_x_17) ;  /* 0x0000000104287547 */ /* 0x002ff6000b800000 */
[----:B------:R-:W-:Y:S01]  /*10a0*/  R2UR UR4, R53 ;  /* 0x00000000350472ca */ /* 0x000fe200000e0000 */
[----:B------:R-:W-:Y:S02]  /*10b0*/  UISETP.NE.AND UP0, UPT, UR63, URZ, UPT ;  /* 0x000000ff3f00728c */ /* 0x000fe4000bf05270 */
[----:B------:R-:W-:-:S10]  /*10c0*/  UISETP.NE.AND UP1, UPT, UR63, 0x1, UPT ;  /* 0x000000013f00788c */ /* 0x000fd4000bf25270 */
[----:B------:R-:W-:-:S04]  /*10d0*/  UISETP.EQ.OR UP0, UPT, UR4, URZ, !UP0 ;  /* 0x000000ff0400728c */ /* 0x000fc8000c702670 */
[----:B------:R-:W-:Y:S02]  /*10e0*/  USEL UR5, URZ, 0x1, !UP0 ;  /* 0x00000001ff057887 */ /* 0x000fe4000c000000 */
[----:B------:R-:W-:Y:S02]  /*10f0*/  UISETP.NE.AND UP0, UPT, UR4, URZ, UPT ;  /* 0x000000ff0400728c */ /* 0x000fe4000bf05270 */
[----:B------:R-:W-:-:S04]  /*1100*/  USEL UR4, URZ, 0x2, UP1 ;  /* 0x00000002ff047887 */ /* 0x000fc80008800000 */
[----:B------:R-:W-:-:S04]  /*1110*/  USEL UR4, UR4, 0x2, UP0 ;  /* 0x0000000204047887 */ /* 0x000fc80008000000 */
[----:B------:R-:W-:-:S06]  /*1120*/  UIADD3 UR4, UPT, UPT, UR5, UR4, URZ ;  /* 0x0000000405047290 */ /* 0x000fcc000fffe0ff */
[----:B------:R-:W-:Y:S02]  /*1130*/  MOV R2, UR4 ;  /* 0x0000000400027c02 */ /* 0x000fe40008000f00 */
.L_x_17:
[----:B------:R-:W-:Y:S05]  /*1140*/  BRA.U !UP2, `(.L_x_18) ;  /* 0x000000010ad47547 */ /* 0x000fea000b800000 */
[----:B------:R-:W1:Y:S01]  /*1150*/  LDCU.128 UR12, c[0x0][0xb10] ;  /* 0x00016200ff0c77ac */ /* 0x000e620008000c00 */
[----:B------:R-:W2:Y:S01]  /*1160*/  LDCU UR6, c[0x0][0x370] ;  /* 0x00006e00ff0677ac */ /* 0x000ea20008000800 */
[----:B------:R-:W3:Y:S01]  /*1170*/  LDCU UR5, c[0x0][0x374] ;  /* 0x00006e80ff0577ac */ /* 0x000ee20008000800 */
[----:B------:R-:W4:Y:S01]  /*1180*/  LDCU UR27, c[0x0][0xb0c] ;  /* 0x00016180ff1b77ac */ /* 0x000f220008000800 */
[----:B------:R-:W4:Y:S01]  /*1190*/  LDCU UR4, c[0x0][0xb20] ;  /* 0x00016400ff0477ac */ /* 0x000f220008000800 */
[----:B------:R-:W4:Y:S01]  /*11a0*/  LDCU.64 UR8, c[0x0][0xb28] ;  /* 0x00016500ff0877ac */ /* 0x000f220008000a00 */
[----:B-1----:R-:W-:Y:S02]  /*11b0*/  UISETP.NE.AND UP0, UPT, UR14, 0x1, UPT ;  /* 0x000000010e00788c */ /* 0x002fe4000bf05270 */
[----:B---3--:R-:W-:Y:S02]  /*11c0*/  UIMAD.WIDE.U32 UR10, UR5, UR15, URZ ;  /* 0x0000000f050a72a5 */ /* 0x008fe4000f8e00ff */
[----:B--2---:R-:W-:-:S02]  /*11d0*/  UIMAD.WIDE.U32 UR22, UR6, UR12, URZ ;  /* 0x0000000c061672a5 */ /* 0x004fc4000f8e00ff */
[----:B----4-:R-:W-:Y:S02]  /*11e0*/  UISETP.NE.AND UP1, UPT, UR27, 0x1, UPT ;  /* 0x000000011b00788c */ /* 0x010fe4000bf25270 */
[----:B------:R-:W-:Y:S01]  /*11f0*/  UISETP.NE.AND UP2, UPT, UR21, 0x1, UPT ;  /* 0x000000011500788c */ /* 0x000fe2000bf45270 */
[----:B------:R-:W-:Y:S02]  /*1200*/  UMOV UR10, UR11 ;  /* 0x0000000b000a7c82 */ /* 0x000fe40008000000 */
[----:B------:R-:W-:Y:S01]  /*1210*/  UMOV UR22, UR23 ;  /* 0x0000001700167c82 */ /* 0x000fe20008000000 */
[----:B------:R-:W-:Y:S02]  /*1220*/  @UP0 USHF.R.U32.HI UR5, URZ, UR4, UR10 ;  /* 0x00000004ff050299 */ /* 0x000fe4000801160a */
[----:B------:R-:W-:Y:S02]  /*1230*/  UIMAD.WIDE.U32 UR24, UR20, UR15, URZ ;  /* 0x0000000f141872a5 */ /* 0x000fe4000f8e00ff */
[----:B------:R-:W-:-:S02]  /*1240*/  UIMAD.WIDE.U32 UR10, UR5, UR8, URZ ;  /* 0x00000008050a72a5 */ /* 0x000fc4000f8e00ff */
[----:B------:R-:W-:Y:S02]  /*1250*/  @UP1 USHF.R.U32.HI UR6, URZ, UR13, UR22 ;  /* 0x0000000dff061299 */ /* 0x000fe40008011616 */
[----:B------:R-:W-:Y:S02]  /*1260*/  UIMAD.WIDE.U32 UR18, UR16, UR12, URZ ;  /* 0x0000000c101272a5 */ /* 0x000fe4000f8e00ff */
[----:B------:R-:W-:Y:S01]  /*1270*/  UIMAD.WIDE.U32 UR22, UR6, UR8, URZ ;  /* 0x00000008061672a5 */ /* 0x000fe2000f8e00ff */
[----:B------:R-:W-:Y:S01]  /*1280*/  UMOV UR24, UR25 ;  /* 0x0000001900187c82 */ /* 0x000fe20008000000 */
[----:B------:R-:W-:Y:S01]  /*1290*/  UMOV UR10, UR11 ;  /* 0x0000000b000a7c82 */ /* 0x000fe20008000000 */
[----:B------:R-:W-:Y:S02]  /*12a0*/  USHF.R.U32.HI UR24, URZ, UR4, UR24 ;  /* 0x00000004ff187299 */ /* 0x000fe40008011618 */
[----:B------:R-:W-:Y:S02]  /*12b0*/  @UP2 USHF.R.U32.HI UR5, URZ, UR9, UR10 ;  /* 0x00000009ff052299 */ /* 0x000fe4000801160a */
[----:B------:R-:W-:Y:S01]  /*12c0*/  UMOV UR7, UR23 ;  /* 0x0000001700077c82 */ /* 0x000fe20008000000 */
[----:B------:R-:W-:Y:S01]  /*12d0*/  UMOV UR18, UR19 ;  /* 0x0000001300127c82 */ /* 0x000fe20008000000 */
[----:B------:R-:W-:-:S02]  /*12e0*/  @UP2 USHF.R.U32.HI UR6, URZ, UR9, UR7 ;  /* 0x00000009ff062299 */ /* 0x000fc40008011607 */
[----:B------:R-:W-:Y:S02]  /*12f0*/  USHF.R.U32.HI UR13, URZ, UR13, UR18 ;  /* 0x0000000dff0d7299 */ /* 0x000fe40008011612 */
[----:B------:R-:W-:Y:S02]  /*1300*/  USEL UR4, UR20, UR24, !UP0 ;  /* 0x0000001814047287 */ /* 0x000fe4000c000000 */
[----:B------:R-:W-:Y:S02]  /*1310*/  UIMAD UR7, UR5, UR21, URZ ;  /* 0x00000015050772a4 */ /* 0x000fe4000f8e02ff */
[----:B------:R-:W-:Y:S02]  /*1320*/  USEL UR5, UR16, UR13, !UP1 ;  /* 0x0000000d10057287 */ /* 0x000fe4000c800000 */
[----:B------:R-:W-:Y:S02]  /*1330*/  UIMAD UR12, UR6, UR21, URZ ;  /* 0x00000015060c72a4 */ /* 0x000fe4000f8e02ff */
[----:B------:R-:W-:-:S02]  /*1340*/  UISETP.GE.AND UP0, UPT, UR4, UR7, UPT ;  /* 0x000000070400728c */ /* 0x000fc4000bf06270 */
[----:B------:R-:W-:Y:S02]  /*1350*/  UIMAD.WIDE.U32 UR10, UR4, UR8, URZ ;  /* 0x00000008040a72a5 */ /* 0x000fe4000f8e00ff */
[----:B------:R-:W-:Y:S02]  /*1360*/  UISETP.GE.OR UP0, UPT, UR5, UR12, UP0 ;  /* 0x0000000c0500728c */ /* 0x000fe40008706670 */
[----:B------:R-:W-:Y:S02]  /*1370*/  UIMAD.WIDE.U32 UR12, UR5, UR8, URZ ;  /* 0x00000008050c72a5 */ /* 0x000fe4000f8e00ff */
[----:B------:R-:W-:Y:S01]  /*1380*/  UIADD3 UR10, UPT, UPT, -UR4, URZ, URZ ;  /* 0x000000ff040a7290 */ /* 0x000fe2000fffe1ff */
[----:B------:R-:W-:Y:S01]  /*1390*/  UMOV UR8, UR11 ;  /* 0x0000000b00087c82 */ /* 0x000fe20008000000 */
[----:B------:R-:W-:Y:S02]  /*13a0*/  UIADD3 UR11, UPT, UPT, -UR5, URZ, URZ ;  /* 0x000000ff050b7290 */ /* 0x000fe4000fffe1ff */
[----:B------:R-:W-:-:S03]  /*13b0*/  USHF.R.U32.HI UR8, URZ, UR9, UR8 ;  /* 0x00000009ff087299 */ /* 0x000fc60008011608 */
[----:B------:R-:W-:Y:S01]  /*13c0*/  @!UP0 UMOV UR7, UR13 ;  /* 0x0000000d00078c82 */ /* 0x000fe20008000000 */
[----:B------:R-:W-:Y:S02]  /*13d0*/  UIMAD UR20, UR14, UR10, UR20 ;  /* 0x0000000a0e1472a4 */ /* 0x000fe4000f8e0214 */
[----:B------:R-:W-:Y:S02]  /*13e0*/  USEL UR8, UR4, UR8, !UP2 ;  /* 0x0000000804087287 */ /* 0x000fe4000d000000 */
[----:B------:R-:W-:Y:S02]  /*13f0*/  @!UP0 USHF.R.U32.HI UR7, URZ, UR9, UR7 ;  /* 0x00000009ff078299 */ /* 0x000fe40008011607 */
[----:B------:R-:W-:Y:S02]  /*1400*/  UIADD3 UR9, UPT, UPT, -UR8, URZ, URZ ;  /* 0x000000ff08097290 */ /* 0x000fe4000fffe1ff */
[----:B------:R-:W-:Y:S02]  /*1410*/  @!UP0 USEL UR7, UR5, UR7, !UP2 ;  /* 0x0000000705078287 */ /* 0x000fe4000d000000 */
[----:B------:R-:W-:-:S02]  /*1420*/  UIMAD UR9, UR21, UR9, UR4 ;  /* 0x00000009150972a4 */ /* 0x000fc4000f8e0204 */
[----:B------:R-:W-:Y:S02]  /*1430*/  @!UP0 UIADD3 UR8, UPT, UPT, UR8, -UR7, URZ ;  /* 0x8000000708088290 */ /* 0x000fe4000fffe0ff */
[----:B------:R-:W-:Y:S02]  /*1440*/  @!UP0 UIMAD UR6, UR9, UR6, UR7 ;  /* 0x00000006090682a4 */ /* 0x000fe4000f8e0207 */
[----:B------:R-:W-:Y:S02]  /*1450*/  @!UP0 UIMAD UR4, UR8, UR21, UR5 ;  /* 0x00000015080482a4 */ /* 0x000fe4000f8e0205 */
[----:B------:R-:W-:Y:S02]  /*1460*/  UIMAD UR16, UR27, UR11, UR16 ;  /* 0x0000000b1b1072a4 */ /* 0x000fe4000f8e0210 */
[----:B------:R-:W-:Y:S01]  /*1470*/  UIMAD UR20, UR4, UR14, UR20 ;  /* 0x0000000e041472a4 */ /* 0x000fe2000f8e0214 */
[----:B------:R-:W-:Y:S02]  /*1480*/  @!UP0 UMOV UR5, UR6 ;  /* 0x0000000600058c82 */ /* 0x000fe40008000000 */
[----:B------:R-:W-:-:S12]  /*1490*/  UIMAD UR16, UR5, UR27, UR16 ;  /* 0x0000001b051072a4 */ /* 0x000fd8000f8e0210 */
.L_x_18:
[----:B------:R-:W-:Y:S02]  /*14a0*/  UISETP.NE.AND UP1, UPT, UR28, 0x1, UPT ;  /* 0x000000011c00788c */ /* 0x000fe4000bf25270 */
[----:B------:R-:W-:Y:S02]  /*14b0*/  UISETP.NE.AND UP0, UPT, UR17, 0x2, UPT ;  /* 0x000000021100788c */ /* 0x000fe4000bf05270 */
[----:B------:R-:W-:-:S05]  /*14c0*/  ULOP3.LUT UR23, UR26, 0x800, URZ, 0xc0, !UPT ;  /* 0x000008001a177892 */ /* 0x000fca000f8ec0ff */
[----:B------:R-:W-:Y:S07]  /*14d0*/  BRA.U UP1, `(.L_x_19) ;  /* 0x0000000101447547 */ /* 0x000fee000b800000 */
[----:B------:R-:W1:Y:S01]  /*14e0*/  LDCU.128 UR8, c[0x0][0xb10] ;  /* 0x00016200ff0877ac */ /* 0x000e620008000c00 */
[----:B------:R-:W2:Y:S01]  /*14f0*/  LDCU UR12, c[0x0][0xb0c] ;  /* 0x00016180ff0c77ac */ /* 0x000ea20008000800 */
[----:B------:R-:W3:Y:S01]  /*1500*/  LDCU UR13, c[0x0][0xb20] ;  /* 0x00016400ff0d77ac */ /* 0x000ee20008000800 */
[----:B-1----:R-:W-:Y:S02]  /*1510*/  UIMAD.WIDE.U32 UR6, UR16, UR8, URZ ;  /* 0x00000008100672a5 */ /* 0x002fe4000f8e00ff */
[----:B------:R-:W-:Y:S02]  /*1520*/  UIMAD.WIDE.U32 UR4, UR20, UR11, URZ ;  /* 0x0000000b140472a5 */ /* 0x000fe4000f8e00ff */
[----:B--2---:R-:W-:Y:S02]  /*1530*/  UISETP.NE.AND UP2, UPT, UR12, 0x1, UPT ;  /* 0x000000010c00788c */ /* 0x004fe4000bf45270 */
[----:B------:R-:W-:Y:S01]  /*1540*/  UISETP.NE.AND UP1, UPT, UR10, 0x1, UPT ;  /* 0x000000010a00788c */ /* 0x000fe2000bf25270 */
[----:B------:R-:W-:-:S02]  /*1550*/  UMOV UR6, UR7 ;  /* 0x0000000700067c82 */ /* 0x000fc40008000000 */
[----:B------:R-:W-:Y:S01]  /*1560*/  UMOV UR4, UR5 ;  /* 0x0000000500047c82 */ /* 0x000fe20008000000 */
[----:B------:R-:W-:Y:S02]  /*1570*/  USHF.R.U32.HI UR6, URZ, UR9, UR6 ;  /* 0x00000009ff067299 */ /* 0x000fe40008011606 */
[----:B---3--:R-:W-:Y:S02]  /*1580*/  USHF.R.U32.HI UR4, URZ, UR13, UR4 ;  /* 0x0000000dff047299 */ /* 0x008fe40008011604 */
[----:B------:R-:W-:Y:S02]  /*1590*/  USEL UR5, UR16, UR6, !UP2 ;  /* 0x0000000610057287 */ /* 0x000fe4000d000000 */
[----:B------:R-:W-:-:S04]  /*15a0*/  USEL UR4, UR20, UR4, !UP1 ;  /* 0x0000000414047287 */ /* 0x000fc8000c800000 */
[----:B------:R-:W-:Y:S02]  /*15b0*/  UIADD3 UR6, UPT, UPT, UR5, -UR4, URZ ;  /* 0x8000000405067290 */ /* 0x000fe4000fffe0ff */
[----:B------:R-:W-:Y:S02]  /*15c0*/  UIADD3 UR4, UPT, UPT, -UR5, UR4, URZ ;  /* 0x0000000405047290 */ /* 0x000fe4000fffe1ff */
[----:B------:R-:W-:Y:S02]  /*15d0*/  UIMAD UR20, UR6, UR10, UR20 ;  /* 0x0000000a061472a4 */ /* 0x000fe4000f8e0214 */
[----:B------:R-:W-:-:S12]  /*15e0*/  UIMAD UR16, UR4, UR12, UR16 ;  /* 0x0000000c041072a4 */ /* 0x000fd8000f8e0210 */
.L_x_19:
[----:B------:R-:W-:Y:S05]  /*15f0*/  BRA.U !UP5, `(.L_x_20) ;  /* 0x000000010d0c7547 */ /* 0x000fea000b800000 */
[----:B------:R-:W-:Y:S01]  /*1600*/  UCGABAR_WAIT ;  /* 0x0000000000007dc7 */ /* 0x000fe20008000000 */
[----:B------:R-:W-:Y:S01]  /*1610*/  CCTL.IVALL ;  /* 0x00000000ff00798f */ /* 0x000fe20002000000 */
[----:B------:R-:W-:Y:S05]  /*1620*/  BRA `(.L_x_21) ;  /* 0x0000000000047947 */ /* 0x000fea0003800000 */
.L_x_20:
[----:B------:R-:W-:Y:S06]  /*1630*/  BAR.SYNC.DEFER_BLOCKING 0x0 ;  /* 0x0000000000007b1d */ /* 0x000fec0000010000 */
.L_x_21:
[----:B------:R-:W-:Y:S05]  /*1640*/  BRA.U UP0, `(.L_x_22) ;  /* 0x0000001500207547 */ /* 0x000fea000b800000 */
[----:B------:R-:W1:Y:S01]  /*1650*/  LDCU UR6, c[0x0][0x38c] ;  /* 0x00007180ff0677ac */ /* 0x000e620008000800 */
[----:B------:R-:W-:Y:S01]  /*1660*/  PLOP3.LUT P1, PT, PT, PT, UP3, 0x80, 0x8 ;  /* 0x000000000008781c */ /* 0x000fe20003f2f038 */
[----:B------:R-:W-:Y:S01]  /*1670*/  IMAD.MOV.U32 R12, RZ, RZ, 0x1 ;  /* 0x00000001ff0c7424 */ /* 0x000fe200078e00ff */
[----:B------:R-:W-:Y:S01]  /*1680*/  ISETP.EQ.OR P2, PT, R0, RZ, P3 ;  /* 0x000000ff0000720c */ /* 0x000fe20001f42670 */
[----:B------:R-:W-:Y:S01]  /*1690*/  UISETP.NE.AND UP1, UPT, UR17, URZ, UPT ;  /* 0x000000ff1100728c */ /* 0x000fe2000bf25270 */
[----:B------:R-:W-:Y:S02]  /*16a0*/  PLOP3.LUT P1, PT, P1, PT, PT, 0x8, 0x80 ;  /* 0x000000000080781c */ /* 0x000fe40000f2e170 */
[----:B------:R-:W-:Y:S01]  /*16b0*/  CS2R R10, SRZ ;  /* 0x00000000000a7805 */ /* 0x000fe2000001ff00 */
[----:B------:R-:W-:Y:S01]  /*16c0*/  IMAD.MOV.U32 R9, RZ, RZ, RZ ;  /* 0x000000ffff097224 */ /* 0x000fe200078e00ff */
[----:B------:R-:W2:Y:S01]  /*16d0*/  LDCU UR43, c[0x0][0x370] ;  /* 0x00006e00ff2b77ac */ /* 0x000ea20008000800 */
[----:B------:R-:W-:Y:S01]  /*16e0*/  IMAD.MOV.U32 R8, RZ, RZ, 0x1 ;  /* 0x00000001ff087424 */ /* 0x000fe200078e00ff */
[----:B------:R-:W3:Y:S01]  /*16f0*/  LDCU.64 UR38, c[0x0][0x348] ;  /* 0x00006900ff2677ac */ /* 0x000ee20008000a00 */
[----:B------:R-:W-:-:S02]  /*1700*/  USHF.R.U32.HI UR48, URZ, 0x5, UR23 ;  /* 0x00000005ff307899 */ /* 0x000fc40008011617 */
[----:B-1----:R-:W-:Y:S02]  /*1710*/  UIADD3 UR5, UPT, UPT, UR6, 0x3f, URZ ;  /* 0x0000003f06057890 */ /* 0x002fe4000fffe0ff */
[----:B------:R-:W-:Y:S02]  /*1720*/  UIADD3 UR49, UPT, UPT, UR6, 0x7e, URZ ;  /* 0x0000007e06317890 */ /* 0x000fe4000fffe0ff */
[----:B------:R-:W-:Y:S01]  /*1730*/  USHF.R.S32.HI UR4, URZ, 0x1f, UR5 ;  /* 0x0000001fff047899 */ /* 0x000fe20008011405 */
[----:B------:R-:W1:Y:S03]  /*1740*/  LDCU UR41, c[0x0][0x374] ;  /* 0x00006e80ff2977ac */ /* 0x000e660008000800 */
[----:B------:R-:W-:Y:S02]  /*1750*/  ULEA.HI UR4, UR4, UR5, URZ, 0x6 ;  /* 0x0000000504047291 */ /* 0x000fe4000f8f30ff */
[----:B------:R-:W-:-:S02]  /*1760*/  USEL UR29, UR40, 0x2, UP1 ;  /* 0x00000002281d7887 */ /* 0x000fc40008800000 */
[----:B------:R-:W-:Y:S02]  /*1770*/  USHF.R.S32.HI UR45, URZ, 0x6, UR4 ;  /* 0x00000006ff2d7899 */ /* 0x000fe40008011404 */
[----:B------:R-:W-:Y:S02]  /*1780*/  UIADD3 UR4, UPT, UPT, UR6, -0x1, URZ ;  /* 0xffffffff06047890 */ /* 0x000fe4000fffe0ff */
[----:B------:R-:W-:Y:S02]  /*1790*/  UISETP.LT.U32.AND UP0, UPT, UR45, 0x4, UPT ;  /* 0x000000042d00788c */ /* 0x000fe4000bf01070 */
[----:B------:R-:W-:Y:S02]  /*17a0*/  UISETP.GE.U32.AND UP2, UPT, UR4, -0x7f, UPT ;  /* 0xffffff810400788c */ /* 0x000fe4000bf46070 */
[----:B------:R-:W-:Y:S01]  /*17b0*/  USEL UR44, UR45, 0x4, UP0 ;  /* 0x000000042d2c7887 */ /* 0x000fe20008000000 */
[----:B------:R-:W-:-:S03]  /*17c0*/  UMOV UR21, URZ ;  /* 0x000000ff00157c82 */ /* 0x000fc60008000000 */
[----:B------:R-:W-:Y:S02]  /*17d0*/  UIADD3 UR22, UPT, UPT, UR44, -0x1, URZ ;  /* 0xffffffff2c167890 */ /* 0x000fe4000fffe0ff */
[----:B------:R-:W-:-:S03]  /*17e0*/  UIADD3 UR46, UPT, UPT, UR45, -UR44, URZ ;  /* 0x8000002c2d2e7290 */ /* 0x000fc6000fffe0ff */
[----:B------:R-:W-:-:S04]  /*17f0*/  @UP2 UIADD3 UR22, UPT, UPT, UR44, URZ, URZ ;  /* 0x000000ff2c162290 */ /* 0x000fc8000fffe0ff */
[----:B-123--:R-:W-:-:S12]  /*1800*/  UIADD3 UR22, UPT, UPT, UR22, 0x1, URZ ;  /* 0x0000000116167890 */ /* 0x00efd8000fffe0ff */
.L_x_42:
[----:B------:R-:W-:Y:S01]  /*1810*/  UISETP.NE.AND UP0, UPT, UR47, URZ, UPT ;  /* 0x000000ff2f00728c */ /* 0x000fe2000bf05270 */
[----:B------:R-:W1:Y:S08]  /*1820*/  S2UR UR47, SR_CgaCtaId ;  /* 0x00000000002f79c3 */ /* 0x000e700000008800 */
[----:B------:R-:W-:Y:S05]  /*1830*/  BRA.U UP0, `(.L_x_23) ;  /* 0x0000000100347547 */ /* 0x000fea000b800000 */
[----:B------:R-:W2:Y:S01]  /*1840*/  S2R R0, SR_CgaCtaId ;  /* 0x0000000000007919 */ /* 0x000ea20000008800 */
[----:B------:R-:W-:-:S04]  /*1850*/  MOV R2, 0x400 ;  /* 0x0000040000027802 */ /* 0x000fc80000000f00 */
[----:B--2---:R-:W-:Y:S02]  /*1860*/  LEA R0, R0, R2, 0x18 ;  /* 0x0000000200007211 */ /* 0x004fe400078ec0ff */
[----:B------:R-:W-:-:S03]  /*1870*/  SHF.L.U32 R2, R8, 0x1f, RZ ;  /* 0x0000001f08027819 */ /* 0x000fc600000006ff */
[----:B------:R-:W-:-:S04]  /*1880*/  IMAD R0, R9, 0x8, R0 ;  /* 0x0000000809007824 */ /* 0x000fc800078e0200 */
[----:B------:R-:W2:Y:S02]  /*1890*/  SYNCS.PHASECHK.TRANS64.TRYWAIT P0, [R0+URZ+0x100], R2 ;  /* 0x00010002000075a7 */ /* 0x000ea400080011ff */
[----:B--2---:R-:W-:Y:S05]  /*18a0*/  @!P0 BRA `(.L_x_24) ;  /* 0x0000006800a88947 */ /* 0x004fea0003800000 */
.L_x_138:
[----:B------:R-:W-:Y:S01]  /*18b0*/  VIADD R9, R9, 0x1 ;  /* 0x0000000109097836 */ /* 0x000fe20000000000 */
[----:B------:R2:W-:Y:S04]  /*18c0*/  SYNCS.ARRIVE.TRANS64.A1T0 RZ, [R0+URZ+0xf0], RZ ;  /* 0x0000f0ff00ff79a7 */ /* 0x0005e800081000ff */
[----:B------:R-:W-:-:S04]  /*18d0*/  ISETP.NE.AND P0, PT, R9, 0x2, PT ;  /* 0x000000020900780c */ /* 0x000fc80003f05270 */
[----:B------:R-:W-:Y:S02]  /*18e0*/  SEL R9, R9, RZ, P0 ;  /* 0x000000ff09097207 */ /* 0x000fe40000000000 */
[----:B--2---:R-:W-:-:S04]  /*18f0*/  SEL R0, RZ, 0x1, P0 ;  /* 0x00000001ff007807 */ /* 0x004fc80000000000 */
[----:B------:R-:W-:-:S07]  /*1900*/  LOP3.LUT R8, R8, R0, RZ, 0x3c, !PT ;  /* 0x0000000008087212 */ /* 0x000fce00078e3cff */
.L_x_23:
[----:B------:R-:W-:Y:S01]  /*1910*/  UMOV UR13, 0x400 ;  /* 0x00000400000d7882 */ /* 0x000fe20000000000 */
[----:B------:R-:W-:Y:S01]  /*1920*/  SHF.L.U32 R0, R12, 0x1f, RZ ;  /* 0x0000001f0c007819 */ /* 0x000fe200000006ff */
[----:B-1----:R-:W-:Y:S02]  /*1930*/  ULEA UR13, UR47, UR13, 0x18 ;  /* 0x0000000d2f0d7291 */ /* 0x002fe4000f8ec0ff */
[----:B------:R-:W-:Y:S02]  /*1940*/  UISETP.GE.U32.AND UP0, UPT, UR49, 0x7f, UPT ;  /* 0x0000007f3100788c */ /* 0x000fe4000bf06070 */
[----:B------:R-:W-:Y:S02]  /*1950*/  ULEA UR4, UR21, UR13, 0x3 ;  /* 0x0000000d15047291 */ /* 0x000fe4000f8e18ff */
[----:B------:R-:W-:Y:S02]  /*1960*/  USHF.L.U32 UR19, UR20, 0x6, URZ ;  /* 0x0000000614137899 */ /* 0x000fe400080006ff */
[----:B------:R-:W-:Y:S01]  /*1970*/  ULEA UR35, UR16, UR48, 0x7 ;  /* 0x0000003010237291 */ /* 0x000fe2000f8e38ff */
[----:B------:R-:W-:-:S04]  /*1980*/  UMOV UR14, URZ ;  /* 0x000000ff000e7c82 */ /* 0x000fc80008000000 */
[----:B------:R1:W2:Y:S01]  /*1990*/  SYNCS.PHASECHK.TRANS64.TRYWAIT P0, [UR4+0x20], R0 ;  /* 0x00002000ff0075a7 */ /* 0x0002a20008001104 */
[----:B------:R-:W-:Y:S06]  /*19a0*/  BRA.U !UP0, `(.L_x_25) ;  /* 0x0000000108f07547 */ /* 0x000fec000b800000 */
[----:B------:R-:W-:Y:S01]  /*19b0*/  UMOV UR15, URZ ;  /* 0x000000ff000f7c82 */ /* 0x000fe20008000000 */
[----:B------:R-:W-:-:S05]  /*19c0*/  UMOV UR4, UR21 ;  /* 0x0000001500047c82 */ /* 0x000fca0008000000 */
.L_x_31:
[----:B------:R-:W-:Y:S01]  /*19d0*/  ULEA UR33, UR4, UR13, 0x3 ;  /* 0x0000000d04217291 */ /* 0x000fe2000f8e18ff */
[----:B--2---:R-:W-:Y:S01]  /*19e0*/  @!P3 MOV R2, 0xc000 ;  /* 0x0000c0000002b802 */ /* 0x004fe20000000f00 */
[----:B--2-4-:R-:W-:Y:S10]  /*19f0*/  @P0 BRA `(.L_x_26) ;  /* 0x00000000000c0947 */ /* 0x014ff40003800000 */
[----:B------:R-:W-:-:S04]  /*1a00*/  SHF.L.U32 R3, R12, 0x1f, RZ ;  /* 0x0000001f0c037819 */ /* 0x000fc800000006ff */
[----:B------:R-:W2:Y:S02]  /*1a10*/  SYNCS.PHASECHK.TRANS64.TRYWAIT P0, [UR33+0x20], R3 ;  /* 0x00002003ff0075a7 */ /* 0x000ea40008001121 */
[----:B--2---:R-:W-:Y:S05]  /*1a20*/  @!P0 BRA `(.L_x_27) ;  /* 0x00000068005c8947 */ /* 0x004fea0003800000 */
.L_x_26:
[----:B------:R2:W-:Y:S01]  /*1a30*/  @!P3 SYNCS.ARRIVE.TRANS64 RZ, [UR33], R2 ;  /* 0x00000002ffffb9a7 */ /* 0x0005e20008000021 */
[----:B------:R-:W-:-:S04]  /*1a40*/  ULOP3.LUT UR5, UR29, 0x2, URZ, 0xfc, !UPT ;  /* 0x000000021d057892 */ /* 0x000fc8000f8efcff */
[----:B------:R-:W-:-:S09]  /*1a50*/  UISETP.NE.AND UP0, UPT, UR5, 0x2, UPT ;  /* 0x000000020500788c */ /* 0x000fd2000bf05270 */
[----:B------:R-:W-:Y:S05]  /*1a60*/  BRA.U UP0, `(.L_x_28) ;  /* 0x0000000100047547 */ /* 0x000fea000b800000 */
[----:B------:R-:W-:Y:S05]  /*1a70*/  BPT.TRAP 0x1 ;  /* 0x000000040000795c */ /* 0x000fea0000300000 */
.L_x_28:
[----:B------:R-:W-:Y:S04]  /*1a80*/  BSSY.RECONVERGENT B0, `(.L_x_29) ;  /* 0x0000003000007945 */ /* 0x000fe80003800200 */
[----:B------:R-:W-:Y:S05]  /*1a90*/  @P2 BRA `(.L_x_30) ;  /* 0x0000000000042947 */ /* 0x000fea0003800000 */
[----:B------:R-:W-:Y:S05]  /*1aa0*/  BPT.TRAP 0x1 ;  /* 0x000000040000795c */ /* 0x000fea0000300000 */
.L_x_30:
[----:B------:R-:W-:Y:S05]  /*1ab0*/  BSYNC.RECONVERGENT B0 ;  /* 0x0000000000007941 */ /* 0x000fea0003800200 */
.L_x_29:
[----:B------:R-:W-:Y:S02]  /*1ac0*/  UIADD3 UR5, UPT, UPT, UR4, 0x1, URZ ;  /* 0x0000000104057890 */ /* 0x000fe4000fffe0ff */
[----:B------:R-:W-:Y:S02]  /*1ad0*/  ULEA UR24, UR4, UR23, 0xd ;  /* 0x0000001704187291 */ /* 0x000fe4000f8e68ff */
[----:B------:R-:W-:Y:S02]  /*1ae0*/  UISETP.NE.AND UP0, UPT, UR5, 0x4, UPT ;  /* 0x000000040500788c */ /* 0x000fe4000bf05270 */
[----:B------:R-:W-:Y:S02]  /*1af0*/  ULEA UR8, UR4, UR13, 0xe ;  /* 0x0000000d04087291 */ /* 0x000fe4000f8e70ff */
[----:B------:R-:W-:Y:S02]  /*1b00*/  USEL UR6, URZ, 0x1, UP0 ;  /* 0x00000001ff067887 */ /* 0x000fe40008000000 */
[----:B------:R-:W-:-:S02]  /*1b10*/  USEL UR21, UR5, URZ, UP0 ;  /* 0x000000ff05157287 */ /* 0x000fc40008000000 */
[----:B------:R-:W-:Y:S02]  /*1b20*/  UIADD3 UR4, UP0, UPT, UR38, 0x180, URZ ;  /* 0x0000018026047890 */ /* 0x000fe4000ff1e0ff */
[----:B------:R-:W-:Y:S01]  /*1b30*/  ULEA UR5, UR21, UR13, 0x3 ;  /* 0x0000000d15057291 */ /* 0x000fe2000f8e18ff */
[----:B------:R-:W-:Y:S01]  /*1b40*/  LOP3.LUT R12, R12, UR6, RZ, 0x3c, !PT ;  /* 0x000000060c0c7c12 */ /* 0x000fe2000f8e3cff */
[----:B------:R-:W-:Y:S02]  /*1b50*/  USHF.L.U32 UR34, UR15, 0x6, URZ ;  /* 0x000000060f227899 */ /* 0x000fe400080006ff */
[----:B------:R-:W-:Y:S01]  /*1b60*/  UIADD3 UR6, UP1, UPT, UR38, 0x80, URZ ;  /* 0x0000008026067890 */ /* 0x000fe2000ff3e0ff */
[----:B-1----:R-:W-:Y:S01]  /*1b70*/  SHF.L.U32 R0, R12, 0x1f, RZ ;  /* 0x0000001f0c007819 */ /* 0x002fe200000006ff */
[----:B------:R-:W-:Y:S02]  /*1b80*/  ULEA UR24, UR24, UR13, 0x2 ;  /* 0x0000000d18187291 */ /* 0x000fe4000f8e10ff */
[----:B------:R-:W-:Y:S01]  /*1b90*/  UIADD3 UR15, UPT, UPT, UR15, 0x1, URZ ;  /* 0x000000010f0f7890 */ /* 0x000fe2000fffe0ff */
[----:B------:R3:W4:Y:S01]  /*1ba0*/  SYNCS.PHASECHK.TRANS64.TRYWAIT P0, [UR5+0x20], R0 ;  /* 0x00002000ff0075a7 */ /* 0x0007220008001105 */
[----:B------:R-:W-:-:S02]  /*1bb0*/  UIADD3.X UR5, UPT, UPT, URZ, UR39, URZ, UP0, !UPT ;  /* 0x00000027ff057290 */ /* 0x000fc400087fe4ff */
[----:B------:R-:W-:Y:S02]  /*1bc0*/  UIADD3.X UR7, UPT, UPT, URZ, UR39, URZ, UP1, !UPT ;  /* 0x00000027ff077290 */ /* 0x000fe40008ffe4ff */
[----:B------:R-:W-:Y:S02]  /*1bd0*/  UIADD3 UR32, UPT, UPT, UR24, 0x8400, URZ ;  /* 0x0000840018207890 */ /* 0x000fe4000fffe0ff */
[----:B------:R-:W-:Y:S02]  /*1be0*/  UISETP.NE.AND UP0, UPT, UR15, UR22, UPT ;  /* 0x000000160f00728c */ /* 0x000fe4000bf05270 */
[----:B------:R-:W-:Y:S02]  /*1bf0*/  UIADD3 UR26, UPT, UPT, UR34, 0x20, URZ ;  /* 0x00000020221a7890 */ /* 0x000fe4000fffe0ff */
[----:B------:R-:W-:Y:S02]  /*1c00*/  UIADD3 UR24, UPT, UPT, UR24, 0xc400, URZ ;  /* 0x0000c40018187890 */ /* 0x000fe4000fffe0ff */
[----:B------:R-:W-:-:S02]  /*1c10*/  UIADD3 UR16, UPT, UPT, UR8, 0x28400, URZ ;  /* 0x0002840008107890 */ /* 0x000fc4000fffe0ff */
[----:B------:R-:W-:Y:S01]  /*1c20*/  UIADD3 UR8, UPT, UPT, UR8, 0x2a400, URZ ;  /* 0x0002a40008087890 */ /* 0x000fe2000fffe0ff */
[----:B------:R-:W-:Y:S01]  /*1c30*/  UMOV UR10, 0x30000 ;  /* 0x00030000000a7882 */ /* 0x000fe20000000000 */
[----:B------:R-:W-:Y:S01]  /*1c40*/  UMOV UR30, 0x0 ;  /* 0x00000000001e7882 */ /* 0x000fe20000000000 */
[----:B------:R-:W-:Y:S01]  /*1c50*/  UMOV UR31, 0x10000000 ;  /* 0x10000000001f7882 */ /* 0x000fe20000000000 */
[----:B------:R-:W-:Y:S01]  /*1c60*/  UMOV UR25, UR33 ;  /* 0x0000002100197c82 */ /* 0x000fe20008000000 */
[----:B------:R-:W-:Y:S01]  /*1c70*/  UMOV UR27, UR35 ;  /* 0x00000023001b7c82 */ /* 0x000fe20008000000 */
[----:B------:R-:W-:Y:S01]  /*1c80*/  UMOV UR28, UR36 ;  /* 0x00000024001c7c82 */ /* 0x000fe20008000000 */
[----:B------:R-:W-:Y:S01]  /*1c90*/  UTMALDG.3D.MULTICAST [UR32], [UR6], UR10, desc[UR30] ;  /* 0x00001e20060073b4 */ /* 0x000fe2000801180a */
[----:B------:R-:W-:Y:S01]  /*1ca0*/  UMOV UR17, UR33 ;  /* 0x0000002100117c82 */ /* 0x000fe20008000000 */
[----:B------:R-:W-:Y:S01]  /*1cb0*/  UMOV UR20, UR36 ;  /* 0x0000002400147c82 */ /* 0x000fe20008000000 */
[----:B------:R-:W-:Y:S01]  /*1cc0*/  UMOV UR18, UR34 ;  /* 0x0000002200127c82 */ /* 0x000fe20008000000 */
[----:B------:R-:W-:Y:S01]  /*1cd0*/  UMOV UR11, UR19 ;  /* 0x00000013000b7c82 */ /* 0x000fe20008000000 */
[----:B------:R-:W-:Y:S01]  /*1ce0*/  UMOV UR12, UR36 ;  /* 0x00000024000c7c82 */ /* 0x000fe20008000000 */
[----:B------:R-:W-:Y:S01]  /*1cf0*/  UMOV UR9, UR33 ;  /* 0x0000002100097c82 */ /* 0x000fe20008000000 */
[----:B------:R-:W-:Y:S01]  /*1d00*/  UMOV UR14, UR22 ;  /* 0x00000016000e7c82 */ /* 0x000fe20008000000 */
[----:B------:R1:W-:Y:S01]  /*1d10*/  UTMALDG.3D.MULTICAST [UR24], [UR6], UR10, desc[UR30] ;  /* 0x00001e18060073b4 */ /* 0x0003e2000801180a */
[----:B------:R-:W-:Y:S01]  /*1d20*/  UTMALDG.3D [UR16], [UR4], desc[UR30] ;  /* 0x00001e10040075b4 */ /* 0x000fe20008011000 */
[----:B-1----:R-:W-:-:S02]  /*1d30*/  UMOV UR10, UR26 ;  /* 0x0000001a000a7c82 */ /* 0x002fc40008000000 */
[----:B------:R1:W-:Y:S02]  /*1d40*/  UTMALDG.3D [UR8], [UR4], desc[UR30] ;  /* 0x00001e08040075b4 */ /* 0x0003e40008011000 */
[----:B-1----:R-:W-:Y:S01]  /*1d50*/  UMOV UR4, UR21 ;  /* 0x0000001500047c82 */ /* 0x002fe20008000000 */
[----:B---3--:R-:W-:Y:S05]  /*1d60*/  BRA.U UP0, `(.L_x_31) ;  /* 0xfffffffd00187547 */ /* 0x008fea000b83ffff */
.L_x_25:
[----:B------:R-:W-:Y:S01]  /*1d70*/  ULEA UR4, UR21, UR13, 0x3 ;  /* 0x0000000d15047291 */ /* 0x000fe2000f8e18ff */
[----:B-1----:R-:W-:Y:S01]  /*1d80*/  SHF.L.U32 R0, R12, 0x1f, RZ ;  /* 0x0000001f0c007819 */ /* 0x002fe200000006ff */
[----:B------:R-:W-:Y:S01]  /*1d90*/  @!P1 SYNCS.ARRIVE.TRANS64.A1T0 RZ, [UR13+0x88], RZ ;  /* 0x000088ffffff99a7 */ /* 0x000fe2000810000d */
[----:B------:R-:W-:-:S06]  /*1da0*/  UISETP.GT.AND UP0, UPT, UR45, UR44, UPT ;  /* 0x0000002c2d00728c */ /* 0x000fcc000bf04270 */
[----:B--2-4-:R1:W2:Y:S03]  /*1db0*/  SYNCS.PHASECHK.TRANS64.TRYWAIT P0, [UR4+0x20], R0 ;  /* 0x00002000ff0075a7 */ /* 0x0142a60008001104 */
[----:B------:R-:W-:Y:S05]  /*1dc0*/  BRA.U !UP0, `(.L_x_32) ;  /* 0x0000000108ec7547 */ /* 0x000fea000b800000 */
[----:B------:R-:W-:Y:S01]  /*1dd0*/  UIADD3 UR15, UPT, UPT, UR46, UR14, URZ ;  /* 0x0000000e2e0f7290 */ /* 0x000fe2000fffe0ff */
[----:B------:R-:W-:-:S11]  /*1de0*/  UMOV UR4, UR21 ;  /* 0x0000001500047c82 */ /* 0x000fd60008000000 */
.L_x_38:
[----:B------:R-:W-:Y:S01]  /*1df0*/  ULEA UR33, UR4, UR13, 0x3 ;  /* 0x0000000d04217291 */ /* 0x000fe2000f8e18ff */
[----:B--2---:R-:W-:Y:S01]  /*1e00*/  @!P3 MOV R2, 0xc000 ;  /* 0x0000c0000002b802 */ /* 0x004fe20000000f00 */
[----:B--2-4-:R-:W-:Y:S10]  /*1e10*/  @P0 BRA `(.L_x_33) ;  /* 0x00000000000c0947 */ /* 0x014ff40003800000 */
[----:B------:R-:W-:-:S04]  /*1e20*/  SHF.L.U32 R3, R12, 0x1f, RZ ;  /* 0x0000001f0c037819 */ /* 0x000fc800000006ff */
[----:B------:R-:W2:Y:S02]  /*1e30*/  SYNCS.PHASECHK.TRANS64.TRYWAIT P0, [UR33+0x20], R3 ;  /* 0x00002003ff0075a7 */ /* 0x000ea40008001121 */
[----:B--2---:R-:W-:Y:S05]  /*1e40*/  @!P0 BRA `(.L_x_34) ;  /* 0x00000064006c8947 */ /* 0x004fea0003800000 */
.L_x_33:
[----:B------:R2:W-:Y:S01]  /*1e50*/  @!P3 SYNCS.ARRIVE.TRANS64 RZ, [UR33], R2 ;  /* 0x00000002ffffb9a7 */ /* 0x0005e20008000021 */
[----:B------:R-:W-:-:S04]  /*1e60*/  ULOP3.LUT UR5, UR29, 0x2, URZ, 0xfc, !UPT ;  /* 0x000000021d057892 */ /* 0x000fc8000f8efcff */
[----:B------:R-:W-:-:S09]  /*1e70*/  UISETP.NE.AND UP0, UPT, UR5, 0x2, UPT ;  /* 0x000000020500788c */ /* 0x000fd2000bf05270 */
[----:B------:R-:W-:Y:S05]  /*1e80*/  BRA.U UP0, `(.L_x_35) ;  /* 0x0000000100047547 */ /* 0x000fea000b800000 */
[----:B------:R-:W-:Y:S05]  /*1e90*/  BPT.TRAP 0x1 ;  /* 0x000000040000795c */ /* 0x000fea0000300000 */
.L_x_35:
[----:B------:R-:W-:Y:S04]  /*1ea0*/  BSSY.RECONVERGENT B0, `(.L_x_36) ;  /* 0x0000003000007945 */ /* 0x000fe80003800200 */
[----:B------:R-:W-:Y:S05]  /*1eb0*/  @P2 BRA `(.L_x_37) ;  /* 0x0000000000042947 */ /* 0x000fea0003800000 */
[----:B------:R-:W-:Y:S05]  /*1ec0*/  BPT.TRAP 0x1 ;  /* 0x000000040000795c */ /* 0x000fea0000300000 */
.L_x_37:
[----:B------:R-:W-:Y:S05]  /*1ed0*/  BSYNC.RECONVERGENT B0 ;  /* 0x0000000000007941 */ /* 0x000fea0003800200 */
.L_x_36:
        /* <DEDUP_REMOVED lines=42> */
.L_x_32:
[C---:B------:R-:W-:Y:S01]  /*2180*/  LEA R3, R11.reuse, UR13, 0x3 ;  /* 0x0000000d0b037c11 */ /* 0x040fe2000f8e18ff */
[----:B------:R-:W-:Y:S01]  /*2190*/  NOP ;  /* 0x0000000000007918 */ /* 0x000fe20000000000 */
[----:B-1----:R-:W-:Y:S02]  /*21a0*/  SHF.L.U32 R0, R10, 0x1f, RZ ;  /* 0x0000001f0a007819 */ /* 0x002fe400000006ff */
[----:B------:R-:W-:Y:S02]  /*21b0*/  LEA R4, R11, UR13, 0x4 ;  /* 0x0000000d0b047c11 */ /* 0x000fe4000f8e20ff */
[----:B--2-4-:R-:W1:Y:S02]  /*21c0*/  SYNCS.PHASECHK.TRANS64.TRYWAIT P0, [R3+URZ+0x90], R0 ;  /* 0x00009000030075a7 */ /* 0x014e6400080011ff */
[----:B-1----:R-:W-:Y:S05]  /*21d0*/  @!P0 BRA `(.L_x_39) ;  /* 0x0000006000a08947 */ /* 0x002fea0003800000 */
.L_x_141:
[----:B------:R-:W2:Y:S01]  /*21e0*/  LDS.128 R4, [R4+0x120] ;  /* 0x0001200004047984 */ /* 0x000ea20000000c00 */
[----:B------:R-:W-:Y:S01]  /*21f0*/  UISETP.GE.AND UP0, UPT, UR42, 0x1, UPT ;  /* 0x000000012a00788c */ /* 0x000fe2000bf06270 */
[----:B------:R-:W-:Y:S01]  /*2200*/  @!PT LDS RZ, [RZ] ;  /* 0x00000000fffff984 */ /* 0x000fe20000000800 */
[----:B------:R-:W-:Y:S01]  /*2210*/  @!PT LDS RZ, [RZ] ;  /* 0x00000000fffff984 */ /* 0x000fe20000000800 */
[----:B------:R-:W-:Y:S01]  /*2220*/  @!PT LDS RZ, [RZ] ;  /* 0x00000000fffff984 */ /* 0x000fe20000000800 */
[----:B------:R-:W-:Y:S01]  /*2230*/  @!PT LDS RZ, [RZ] ;  /* 0x00000000fffff984 */ /* 0x000fe20000000800 */
[----:B------:R3:W-:Y:S06]  /*2240*/  MEMBAR.ALL.CTA ;  /* 0x0000000000007992 */ /* 0x0007ec0000008000 */
[----:B---3--:R-:W3:Y:S01]  /*2250*/  FENCE.VIEW.ASYNC.S ;  /* 0x00000000000073c6 */ /* 0x008ee20000000000 */
[----:B--2---:R-:W-:-:S13]  /*2260*/  LOP3.LUT P0, RZ, R6, 0x1, RZ, 0xc0, !PT ;  /* 0x0000000106ff7812 */ /* 0x004fda000780c0ff */
[----:B---3--:R-:W-:Y:S01]  /*2270*/  VOTEU.ANY UP1, P0 ;  /* 0x0000000000ff7886 */ /* 0x008fe20000020100 */
[----:B------:R-:W-:-:S13]  /*2280*/  PLOP3.LUT P0, PT, PT, PT, UP1, 0x80, 0x8 ;  /* 0x000000000008781c */ /* 0x000fda0003f0f018 */
[----:B-1----:R-:W-:Y:S02]  /*2290*/  @P0 LOP3.LUT R0, R5, 0xffff, RZ, 0xc0, !PT ;  /* 0x0000ffff05000812 */ /* 0x002fe400078ec0ff */
[----:B------:R-:W-:Y:S02]  /*22a0*/  @P0 MOV R2, R4 ;  /* 0x0000000400020202 */ /* 0x000fe40000000f00 */
[----:B------:R-:W-:Y:S01]  /*22b0*/  @P0 R2UR UR5, R0 ;  /* 0x00000000000502ca */ /* 0x000fe200000e0000 */
[----:B------:R-:W-:Y:S01]  /*22c0*/  VIADD R0, R3, 0xa0 ;  /* 0x000000a003007836 */ /* 0x000fe20000000000 */
[----:B------:R-:W-:Y:S02]  /*22d0*/  @P0 SHF.R.U32.HI R4, RZ, 0x10, R5 ;  /* 0x00000010ff040819 */ /* 0x000fe40000011605 */
[----:B------:R-:W-:Y:S02]  /*22e0*/  @P0 R2UR UR6, R2 ;  /* 0x00000000020602ca */ /* 0x000fe400000e0000 */
[----:B------:R-:W-:-:S02]  /*22f0*/  PRMT R0, RZ, 0x654, R0 ;  /* 0x00000654ff007816 */ /* 0x000fc40000000000 */
[----:B------:R-:W-:Y:S02]  /*2300*/  @P0 R2UR UR4, R4 ;  /* 0x00000000040402ca */ /* 0x000fe400000e0000 */
[----:B------:R1:W-:Y:S03]  /*2310*/  SYNCS.ARRIVE.TRANS64.RED.A1T0 RZ, [R0+URZ], RZ ;  /* 0x000000ff00ff79a7 */ /* 0x0003e600081004ff */
[----:B------:R-:W-:-:S04]  /*2320*/  @UP1 UMOV UR37, UR5 ;  /* 0x0000000500251c82 */ /* 0x000fc80008000000 */
[----:B------:R-:W-:-:S04]  /*2330*/  @UP1 UMOV UR40, UR6 ;  /* 0x0000000600281c82 */ /* 0x000fc80008000000 */
[----:B------:R-:W-:Y:S01]  /*2340*/  @UP1 UMOV UR36, UR4 ;  /* 0x0000000400241c82 */ /* 0x000fe20008000000 */
[----:B------:R-:W-:Y:S05]  /*2350*/  BRA.U !UP0, `(.L_x_40) ;  /* 0x0000000108d47547 */ /* 0x000fea000b800000 */
[----:B------:R-:W2:Y:S01]  /*2360*/  LDCU.128 UR16, c[0x0][0xb10] ;  /* 0x00016200ff1077ac */ /* 0x000ea20008000c00 */
[----:B------:R-:W3:Y:S01]  /*2370*/  LDCU UR12, c[0x0][0xb20] ;  /* 0x00016400ff0c77ac */ /* 0x000ee20008000800 */
[----:B------:R-:W4:Y:S01]  /*2380*/  LDCU UR20, c[0x0][0xb0c] ;  /* 0x00016180ff1477ac */ /* 0x000f220008000800 */
[----:B------:R-:W1:Y:S01]  /*2390*/  LDCU.64 UR8, c[0x0][0xb28] ;  /* 0x00016500ff0877ac */ /* 0x000e620008000a00 */
[----:B------:R-:W-:Y:S02]  /*23a0*/  UISETP.NE.AND UP3, UPT, UR42, 0x1, UPT ;  /* 0x000000012a00788c */ /* 0x000fe4000bf65270 */
[----:B--2---:R-:W-:Y:S02]  /*23b0*/  UIMAD.WIDE.U32 UR6, UR41, UR19, URZ ;  /* 0x00000013290672a5 */ /* 0x004fe4000f8e00ff */
[----:B------:R-:W-:Y:S02]  /*23c0*/  UIMAD.WIDE.U32 UR4, UR43, UR16, URZ ;  /* 0x000000102b0472a5 */ /* 0x000fe4000f8e00ff */
[----:B------:R-:W-:-:S02]  /*23d0*/  UISETP.NE.AND UP0, UPT, UR18, 0x1, UPT ;  /* 0x000000011200788c */ /* 0x000fc4000bf05270 */
[----:B------:R-:W-:Y:S01]  /*23e0*/  UIMAD.WIDE.U32 UR24, UR37, UR19, URZ ;  /* 0x00000013251872a5 */ /* 0x000fe2000f8e00ff */
[----:B------:R-:W-:Y:S02]  /*23f0*/  UMOV UR6, UR7 ;  /* 0x0000000700067c82 */ /* 0x000fe40008000000 */
[----:B------:R-:W-:Y:S01]  /*2400*/  UMOV UR4, UR5 ;  /* 0x0000000500047c82 */ /* 0x000fe20008000000 */
[----:B---3--:R-:W-:Y:S02]  /*2410*/  USHF.R.U32.HI UR6, URZ, UR12, UR6 ;  /* 0x0000000cff067299 */ /* 0x008fe40008011606 */
[----:B----4-:R-:W-:Y:S02]  /*2420*/  UISETP.NE.AND UP2, UPT, UR20, 0x1, UPT ;  /* 0x000000011400788c */ /* 0x010fe4000bf45270 */
[----:B------:R-:W-:Y:S02]  /*2430*/  USHF.R.U32.HI UR4, URZ, UR17, UR4 ;  /* 0x00000011ff047299 */ /* 0x000fe40008011604 */
[----:B------:R-:W-:-:S02]  /*2440*/  USEL UR5, UR41, UR6, !UP0 ;  /* 0x0000000629057287 */ /* 0x000fc4000c000000 */
[----:B------:R-:W-:Y:S02]  /*2450*/  USEL UR6, UR43, UR4, !UP2 ;  /* 0x000000042b067287 */ /* 0x000fe4000d000000 */
[----:B-1----:R-:W-:Y:S01]  /*2460*/  UIMAD.WIDE.U32 UR10, UR5, UR8, URZ ;  /* 0x00000008050a72a5 */ /* 0x002fe2000f8e00ff */
[----:B------:R-:W-:Y:S01]  /*2470*/  UMOV UR4, UR25 ;  /* 0x0000001900047c82 */ /* 0x000fe20008000000 */
[----:B------:R-:W-:Y:S02]  /*2480*/  UIMAD.WIDE.U32 UR14, UR40, UR16, URZ ;  /* 0x00000010280e72a5 */ /* 0x000fe4000f8e00ff */
[----:B------:R-:W-:-:S03]  /*2490*/  UIMAD.WIDE.U32 UR24, UR6, UR8, URZ ;  /* 0x00000008061872a5 */ /* 0x000fc6000f8e00ff */
[----:B------:R-:W-:Y:S01]  /*24a0*/  UMOV UR10, UR11 ;  /* 0x0000000b000a7c82 */ /* 0x000fe20008000000 */
[----:B------:R-:W-:Y:S02]  /*24b0*/  USHF.R.U32.HI UR4, URZ, UR12, UR4 ;  /* 0x0000000cff047299 */ /* 0x000fe40008011604 */
[----:B------:R-:W-:Y:S01]  /*24c0*/  @UP3 USHF.R.U32.HI UR5, URZ, UR9, UR10 ;  /* 0x00000009ff053299 */ /* 0x000fe2000801160a */
[----:B------:R-:W-:Y:S01]  /*24d0*/  UMOV UR14, UR15 ;  /* 0x0000000f000e7c82 */ /* 0x000fe20008000000 */
[----:B------:R-:W-:Y:S01]  /*24e0*/  UMOV UR24, UR25 ;  /* 0x0000001900187c82 */ /* 0x000fe20008000000 */
[----:B------:R-:W-:Y:S02]  /*24f0*/  USHF.R.U32.HI UR17, URZ, UR17, UR14 ;  /* 0x00000011ff117299 */ /* 0x000fe4000801160e */
[----:B------:R-:W-:Y:S02]  /*2500*/  USEL UR4, UR37, UR4, !UP0 ;  /* 0x0000000425047287 */ /* 0x000fe4000c000000 */
[----:B------:R-:W-:-:S02]  /*2510*/  @UP3 USHF.R.U32.HI UR6, URZ, UR9, UR24 ;  /* 0x00000009ff063299 */ /* 0x000fc40008011618 */
[----:B------:R-:W-:Y:S02]  /*2520*/  UIMAD UR7, UR42, UR5, URZ ;  /* 0x000000052a0772a4 */ /* 0x000fe4000f8e02ff */
[----:B------:R-:W-:Y:S02]  /*2530*/  USEL UR5, UR40, UR17, !UP2 ;  /* 0x0000001128057287 */ /* 0x000fe4000d000000 */
[----:B------:R-:W-:Y:S02]  /*2540*/  UIMAD UR10, UR42, UR6, URZ ;  /* 0x000000062a0a72a4 */ /* 0x000fe4000f8e02ff */
[----:B------:R-:W-:Y:S02]  /*2550*/  UISETP.GE.AND UP0, UPT, UR4, UR7, UPT ;  /* 0x000000070400728c */ /* 0x000fe4000bf06270 */
[----:B------:R-:W-:Y:S02]  /*2560*/  UIMAD.WIDE.U32 UR14, UR4, UR8, URZ ;  /* 0x00000008040e72a5 */ /* 0x000fe4000f8e00ff */
[----:B------:R-:W-:-:S02]  /*2570*/  UISETP.GE.OR UP0, UPT, UR5, UR10, UP0 ;  /* 0x0000000a0500728c */ /* 0x000fc40008706670 */
        /* <DEDUP_REMOVED lines=19> */
.L_x_40:
[----:B------:R-:W2:Y:S02]  /*26b0*/  LDCU UR4, c[0x0][0xb30] ;  /* 0x00016600ff0477ac */ /* 0x000ea40008000800 */
[----:B--2---:R-:W-:-:S09]  /*26c0*/  UISETP.NE.AND UP0, UPT, UR4, 0x1, UPT ;  /* 0x000000010400788c */ /* 0x004fd2000bf05270 */
[----:B------:R-:W-:Y:S05]  /*26d0*/  BRA.U UP0, `(.L_x_41) ;  /* 0x0000000100447547 */ /* 0x000fea000b800000 */
[----:B------:R-:W2:Y:S01]  /*26e0*/  LDCU.128 UR8, c[0x0][0xb10] ;  /* 0x00016200ff0877ac */ /* 0x000ea20008000c00 */
[----:B------:R-:W3:Y:S01]  /*26f0*/  LDCU UR12, c[0x0][0xb0c] ;  /* 0x00016180ff0c77ac */ /* 0x000ee20008000800 */
[----:B------:R-:W4:Y:S01]  /*2700*/  LDCU UR14, c[0x0][0xb20] ;  /* 0x00016400ff0e77ac */ /* 0x000f220008000800 */
[----:B--2---:R-:W-:Y:S02]  /*2710*/  UIMAD.WIDE.U32 UR6, UR40, UR8, URZ ;  /* 0x00000008280672a5 */ /* 0x004fe4000f8e00ff */
[----:B------:R-:W-:Y:S02]  /*2720*/  UIMAD.WIDE.U32 UR4, UR37, UR11, URZ ;  /* 0x0000000b250472a5 */ /* 0x000fe4000f8e00ff */
[----:B---3--:R-:W-:Y:S02]  /*2730*/  UISETP.NE.AND UP2, UPT, UR12, 0x1, UPT ;  /* 0x000000010c00788c */ /* 0x008fe4000bf45270 */
[----:B------:R-:W-:Y:S01]  /*2740*/  UISETP.NE.AND UP0, UPT, UR10, 0x1, UPT ;  /* 0x000000010a00788c */ /* 0x000fe2000bf05270 */
[----:B------:R-:W-:-:S02]  /*2750*/  UMOV UR6, UR7 ;  /* 0x0000000700067c82 */ /* 0x000fc40008000000 */
[----:B------:R-:W-:Y:S01]  /*2760*/  UMOV UR4, UR5 ;  /* 0x0000000500047c82 */ /* 0x000fe20008000000 */
[----:B------:R-:W-:Y:S02]  /*2770*/  USHF.R.U32.HI UR9, URZ, UR9, UR6 ;  /* 0x00000009ff097299 */ /* 0x000fe40008011606 */
[----:B----4-:R-:W-:Y:S02]  /*2780*/  USHF.R.U32.HI UR4, URZ, UR14, UR4 ;  /* 0x0000000eff047299 */ /* 0x010fe40008011604 */
[----:B------:R-:W-:Y:S02]  /*2790*/  USEL UR5, UR40, UR9, !UP2 ;  /* 0x0000000928057287 */ /* 0x000fe4000d000000 */
[----:B------:R-:W-:-:S04]  /*27a0*/  USEL UR4, UR37, UR4, !UP0 ;  /* 0x0000000425047287 */ /* 0x000fc8000c000000 */
[----:B------:R-:W-:Y:S02]  /*27b0*/  UIADD3 UR6, UPT, UPT, UR5, -UR4, URZ ;  /* 0x8000000405067290 */ /* 0x000fe4000fffe0ff */
[----:B------:R-:W-:Y:S02]  /*27c0*/  UIADD3 UR4, UPT, UPT, -UR5, UR4, URZ ;  /* 0x0000000405047290 */ /* 0x000fe4000fffe1ff */
[----:B------:R-:W-:Y:S02]  /*27d0*/  UIMAD UR37, UR6, UR10, UR37 ;  /* 0x0000000a062572a4 */ /* 0x000fe4000f8e0225 */
[----:B------:R-:W-:-:S12]  /*27e0*/  UIMAD UR40, UR4, UR12, UR40 ;  /* 0x0000000c042872a4 */ /* 0x000fd8000f8e0228 */
.L_x_41:
[----:B------:R-:W-:Y:S01]  /*27f0*/  VIADD R11, R11, 0x1 ;  /* 0x000000010b0b7836 */ /* 0x000fe20000000000 */
[----:B------:R-:W-:Y:S01]  /*2800*/  R2UR UR4, R53 ;  /* 0x00000000350472ca */ /* 0x000fe200000e0000 */
[----:B------:R-:W-:Y:S01]  /*2810*/  UIADD3 UR20, UPT, UPT, UR37, UR63, URZ ;  /* 0x0000003f25147290 */ /* 0x000fe2000fffe0ff */
[----:B------:R-:W-:Y:S02]  /*2820*/  PLOP3.LUT P1, PT, PT, PT, PT, 0x80, 0x8 ;  /* 0x000000000008781c */ /* 0x000fe40003f2f070 */
[----:B------:R-:W-:-:S04]  /*2830*/  ISETP.NE.AND P0, PT, R11, 0x2, PT ;  /* 0x000000020b00780c */ /* 0x000fc80003f05270 */
[----:B-1----:R-:W-:Y:S02]  /*2840*/  SEL R0, RZ, 0x1, P0 ;  /* 0x00000001ff007807 */ /* 0x002fe40000000000 */
[----:B------:R-:W-:Y:S02]  /*2850*/  SEL R11, R11, RZ, P0 ;  /* 0x000000ff0b0b7207 */ /* 0x000fe40000000000 */
[----:B------:R-:W-:Y:S01]  /*2860*/  LOP3.LUT R10, R10, R0, RZ, 0x3c, !PT ;  /* 0x000000000a0a7212 */ /* 0x000fe200078e3cff */
[----:B------:R-:W-:Y:S01]  /*2870*/  UIADD3 UR16, UPT, UPT, UR40, UR4, URZ ;  /* 0x0000000428107290 */ /* 0x000fe2000fffe0ff */
[----:B------:R-:W-:Y:S11]  /*2880*/  BRA.U UP1, `(.L_x_42) ;  /* 0xffffffed01e07547 */ /* 0x000ff6000b83ffff */
[----:B------:R-:W-:Y:S01]  /*2890*/  UIADD3 UR13, UPT, UPT, UR13, 0x20, URZ ;  /* 0x000000200d0d7890 */ /* 0x000fe2000fffe0ff */
[----:B------:R-:W-:-:S03]  /*28a0*/  SHF.L.U32 R2, R12, 0x1f, RZ ;  /* 0x0000001f0c027819 */ /* 0x000fc600000006ff */
[----:B------:R-:W-:-:S09]  /*28b0*/  ULEA UR4, UR21, UR13, 0x3 ;  /* 0x0000000d15047291 */ /* 0x000fd2000f8e18ff */
[----:B------:R-:W1:Y:S02]  /*28c0*/  SYNCS.PHASECHK.TRANS64.TRYWAIT P0, [UR4], R2 ;  /* 0x00000002ff0075a7 */ /* 0x000e640008001104 */
[----:B-1----:R-:W-:Y:S05]  /*28d0*/  @!P0 BRA `(.L_x_43) ;  /* 0x0000005800f48947 */ /* 0x002fea0003800000 */
.L_x_143:
[----:B------:R-:W-:-:S04]  /*28e0*/  UIADD3 UR4, UPT, UPT, UR21, 0x1, URZ ;  /* 0x0000000115047890 */ /* 0x000fc8000fffe0ff */
[----:B------:R-:W-:-:S04]  /*28f0*/  UISETP.NE.AND UP0, UPT, UR4, 0x4, UPT ;  /* 0x000000040400788c */ /* 0x000fc8000bf05270 */
[----:B------:R-:W-:Y:S02]  /*2900*/  USEL UR6, URZ, 0x1, UP0 ;  /* 0x00000001ff067887 */ /* 0x000fe40008000000 */
[----:B------:R-:W-:-:S04]  /*2910*/  USEL UR4, UR4, URZ, UP0 ;  /* 0x000000ff04047287 */ /* 0x000fc80008000000 */
[----:B------:R-:W-:Y:S01]  /*2920*/  ULEA UR5, UR4, UR13, 0x3 ;  /* 0x0000000d04057291 */ /* 0x000fe2000f8e18ff */
[----:B-1----:R-:W-:-:S04]  /*2930*/  LOP3.LUT R2, R12, UR6, RZ, 0x3c, !PT ;  /* 0x000000060c027c12 */ /* 0x002fc8000f8e3cff */
[----:B------:R-:W-:-:S04]  /*2940*/  SHF.L.U32 R3, R2, 0x1f, RZ ;  /* 0x0000001f02037819 */ /* 0x000fc800000006ff */
[----:B------:R-:W1:Y:S02]  /*2950*/  SYNCS.PHASECHK.TRANS64.TRYWAIT P0, [UR5], R3 ;  /* 0x00000003ff0075a7 */ /* 0x000e640008001105 */
[----:B-1----:R-:W-:Y:S05]  /*2960*/  @!P0 BRA `(.L_x_44) ;  /* 0x0000005800e88947 */ /* 0x002fea0003800000 */
.L_x_145:
[----:B------:R-:W-:-:S04]  /*2970*/  UIADD3 UR4, UPT, UPT, UR4, 0x1, URZ ;  /* 0x0000000104047890 */ /* 0x000fc8000fffe0ff */
[----:B------:R-:W-:-:S04]  /*2980*/  UISETP.NE.AND UP0, UPT, UR4, 0x4, UPT ;  /* 0x000000040400788c */ /* 0x000fc8000bf05270 */
[----:B------:R-:W-:Y:S02]  /*2990*/  USEL UR6, URZ, 0x1, UP0 ;  /* 0x00000001ff067887 */ /* 0x000fe40008000000 */
[----:B------:R-:W-:-:S04]  /*29a0*/  USEL UR4, UR4, URZ, UP0 ;  /* 0x000000ff04047287 */ /* 0x000fc80008000000 */
[----:B------:R-:W-:Y:S01]  /*29b0*/  ULEA UR5, UR4, UR13, 0x3 ;  /* 0x0000000d04057291 */ /* 0x000fe2000f8e18ff */
[----:B------:R-:W-:-:S04]  /*29c0*/  LOP3.LUT R2, R2, UR6, RZ, 0x3c, !PT ;  /* 0x0000000602027c12 */ /* 0x000fc8000f8e3cff */
[----:B-1----:R-:W-:-:S04]  /*29d0*/  SHF.L.U32 R3, R2, 0x1f, RZ ;  /* 0x0000001f02037819 */ /* 0x002fc800000006ff */
[----:B------:R-:W1:Y:S02]  /*29e0*/  SYNCS.PHASECHK.TRANS64.TRYWAIT P0, [UR5], R3 ;  /* 0x00000003ff0075a7 */ /* 0x000e640008001105 */
[----:B-1----:R-:W-:Y:S05]  /*29f0*/  @!P0 BRA `(.L_x_45) ;  /* 0x0000005800dc8947 */ /* 0x002fea0003800000 */
.L_x_147:
[----:B------:R-:W-:-:S04]  /*2a00*/  UIADD3 UR4, UPT, UPT, UR4, 0x1, URZ ;  /* 0x0000000104047890 */ /* 0x000fc8000fffe0ff */
[----:B------:R-:W-:-:S04]  /*2a10*/  UISETP.NE.AND UP0, UPT, UR4, 0x4, UPT ;  /* 0x000000040400788c */ /* 0x000fc8000bf05270 */
[----:B------:R-:W-:Y:S02]  /*2a20*/  USEL UR5, URZ, 0x1, UP0 ;  /* 0x00000001ff057887 */ /* 0x000fe40008000000 */
[----:B------:R-:W-:-:S04]  /*2a30*/  USEL UR4, UR4, URZ, UP0 ;  /* 0x000000ff04047287 */ /* 0x000fc80008000000 */
[----:B------:R-:W-:Y:S01]  /*2a40*/  ULEA UR4, UR4, UR13, 0x3 ;  /* 0x0000000d04047291 */ /* 0x000fe2000f8e18ff */
[----:B------:R-:W-:-:S04]  /*2a50*/  LOP3.LUT R2, R2, UR5, RZ, 0x3c, !PT ;  /* 0x0000000502027c12 */ /* 0x000fc8000f8e3cff */
[----:B------:R-:W-:Y:S01]  /*2a60*/  SHF.L.U32 R2, R2, 0x1f, RZ ;  /* 0x0000001f02027819 */ /* 0x000fe200000006ff */
[----:B-1----:R-:W-:-:S07]  /*2a70*/  IMAD.U32 R0, RZ, RZ, UR4 ;  /* 0x00000004ff007e24 */ /* 0x002fce000f8e00ff */
.L_x_46:
[----:B-1----:R1:W2:Y:S02]  /*2a80*/  SYNCS.PHASECHK.TRANS64.TRYWAIT P0, [R0+URZ], R2 ;  /* 0x00000002000075a7 */ /* 0x0022a400080011ff */
[----:B--2---:R-:W-:Y:S05]  /*2a90*/  @!P0 NANOSLEEP.SYNCS 0x989680 ;  /* 0x009896800000895d */ /* 0x004fea0003900000 */
[----:B------:R-:W2:Y:S02]  /*2aa0*/  @!P0 SYNCS.PHASECHK.TRANS64 P0, [R0+URZ], R2 ;  /* 0x00000002000085a7 */ /* 0x000ea400080010ff */
[----:B--2---:R-:W-:Y:S05]  /*2ab0*/  @P0 EXIT ;  /* 0x000000000000094d */ /* 0x004fea0003800000 */
[----:B------:R-:W-:Y:S05]  /*2ac0*/  BRA `(.L_x_46) ;  /* 0xfffffffc00ec7947 */ /* 0x000fea000383ffff */
.L_x_22:
[----:B------:R-:W-:-:S04]  /*2ad0*/  UISETP.NE.AND UP0, UPT, UR47, URZ, UPT ;  /* 0x000000ff2f00728c */ /* 0x000fc8000bf05270 */
[----:B------:R-:W-:-:S09]  /*2ae0*/  UISETP.NE.OR UP0, UPT, UR17, 0x1, UP0 ;  /* 0x000000011100788c */ /* 0x000fd20008705670 */
[----:B------:R-:W-:Y:S05]  /*2af0*/  BRA.U UP0, `(.L_x_47) ;  /* 0x0000000500487547 */ /* 0x000fea000b800000 */
[----:B------:R-:W-:Y:S01]  /*2b00*/  ISETP.GE.U32.AND P2, PT, R0, 0x2, PT ;  /* 0x000000020000780c */ /* 0x000fe20003f46070 */
[----:B------:R-:W-:Y:S01]  /*2b10*/  IMAD.MOV.U32 R12, RZ, RZ, 0x1 ;  /* 0x00000001ff0c7424 */ /* 0x000fe200078e00ff */
[----:B------:R-:W-:Y:S02]  /*2b20*/  CS2R R10, SRZ ;  /* 0x00000000000a7805 */ /* 0x000fe4000001ff00 */
[----:B------:R-:W-:Y:S01]  /*2b30*/  CS2R R8, SRZ ;  /* 0x0000000000087805 */ /* 0x000fe2000001ff00 */
[----:B------:R-:W-:Y:S01]  /*2b40*/  UMOV UR6, 0x400 ;  /* 0x0000040000067882 */ /* 0x000fe20000000000 */
[----:B------:R-:W-:Y:S01]  /*2b50*/  UMOV UR5, URZ ;  /* 0x000000ff00057c82 */ /* 0x000fe20008000000 */
[----:B------:R-:W-:-:S12]  /*2b60*/  ULEA UR6, UR47, UR6, 0x18 ;  /* 0x000000062f067291 */ /* 0x000fd8000f8ec0ff */
.L_x_51:
[----:B------:R-:W-:Y:S02]  /*2b70*/  LEA R2, R8, UR6, 0x3 ;  /* 0x0000000608027c11 */ /* 0x000fe4000f8e18ff */
[----:B------:R-:W-:-:S03]  /*2b80*/  SHF.L.U32 R4, R9, 0x1f, RZ ;  /* 0x0000001f09047819 */ /* 0x000fc600000006ff */
[----:B------:R-:W-:Y:S01]  /*2b90*/  VIADD R5, R2, 0x100 ;  /* 0x0000010002057836 */ /* 0x000fe20000000000 */
[----:B------:R-:W1:Y:S02]  /*2ba0*/  SYNCS.PHASECHK.TRANS64.TRYWAIT P0, [R2+URZ+0xf0], R4 ;  /* 0x0000f004020075a7 */ /* 0x000e6400080011ff */
[----:B-1----:R-:W-:Y:S05]  /*2bb0*/  @!P0 BRA `(.L_x_48) ;  /* 0x0000005800848947 */ /* 0x002fea0003800000 */
.L_x_148:
[----:B------:R-:W-:Y:S01]  /*2bc0*/  ULEA UR4, UR5, UR6, 0x3 ;  /* 0x0000000605047291 */ /* 0x000fe2000f8e18ff */
[----:B-1----:R-:W-:Y:S01]  /*2bd0*/  PRMT R2, RZ, 0x654, R5 ;  /* 0x00000654ff027816 */ /* 0x002fe20000000005 */
[----:B------:R-:W-:Y:S01]  /*2be0*/  @!P2 IMAD.MOV.U32 R4, RZ, RZ, 0x10 ;  /* 0x00000010ff04a424 */ /* 0x000fe200078e00ff */
[----:B------:R-:W-:Y:S01]  /*2bf0*/  SHF.L.U32 R5, R12, 0x1f, RZ ;  /* 0x0000001f0c057819 */ /* 0x000fe200000006ff */
[----:B------:R-:W-:Y:S01]  /*2c00*/  UIADD3 UR7, UPT, UPT, UR4, 0x90, URZ ;  /* 0x0000009004077890 */ /* 0x000fe2000fffe0ff */
[----:B------:R1:W-:Y:S05]  /*2c10*/  SYNCS.ARRIVE.TRANS64.RED.A1T0 RZ, [R2+URZ], RZ ;  /* 0x000000ff02ff79a7 */ /* 0x0003ea00081004ff */
[----:B------:R-:W-:Y:S01]  /*2c20*/  IMAD.U32 R6, RZ, RZ, UR7 ;  /* 0x00000007ff067e24 */ /* 0x000fe2000f8e00ff */
[----:B------:R-:W2:Y:S04]  /*2c30*/  SYNCS.PHASECHK.TRANS64.TRYWAIT P0, [UR4+0xa0], R5 ;  /* 0x0000a005ff0075a7 */ /* 0x000ea80008001104 */
[----:B------:R-:W-:Y:S01]  /*2c40*/  PRMT R6, R0, 0x654, R6 ;  /* 0x0000065400067816 */ /* 0x000fe20000000006 */
[----:B-12---:R-:W-:Y:S06]  /*2c50*/  @!P0 BRA `(.L_x_49) ;  /* 0x0000005800708947 */ /* 0x006fec0003800000 */
.L_x_150:
[----:B------:R-:W-:Y:S01]  /*2c60*/  ULEA UR8, UR5, UR6, 0x4 ;  /* 0x0000000605087291 */ /* 0x000fe2000f8e20ff */
[----:B------:R-:W-:Y:S01]  /*2c70*/  SEL R3, R6, R3, !P2 ;  /* 0x0000000306037207 */ /* 0x000fe20005000000 */
[----:B------:R-:W-:Y:S01]  /*2c80*/  UIADD3 UR9, UPT, UPT, UR4, 0x90, URZ ;  /* 0x0000009004097890 */ /* 0x000fe2000fffe0ff */
[----:B-1----:R-:W-:Y:S01]  /*2c90*/  LEA R2, R11, UR6, 0x3 ;  /* 0x000000060b027c11 */ /* 0x002fe2000f8e18ff */
[----:B------:R-:W-:Y:S01]  /*2ca0*/  UIADD3 UR8, UPT, UPT, UR8, 0x120, URZ ;  /* 0x0000012008087890 */ /* 0x000fe2000fffe0ff */
[----:B------:R1:W-:Y:S01]  /*2cb0*/  @!P2 SYNCS.ARRIVE.TRANS64.RED RZ, [R3+URZ], R4 ;  /* 0x0000000403ffa9a7 */ /* 0x0003e200080004ff */
[----:B------:R-:W-:Y:S01]  /*2cc0*/  UIADD3 UR4, UPT, UPT, UR5, 0x1, URZ ;  /* 0x0000000105047890 */ /* 0x000fe2000fffe0ff */
[----:B------:R-:W-:-:S03]  /*2cd0*/  VIADD R8, R8, 0x1 ;  /* 0x0000000108087836 */ /* 0x000fc60000000000 */
[----:B------:R-:W-:Y:S02]  /*2ce0*/  UISETP.NE.AND UP0, UPT, UR4, 0x2, UPT ;  /* 0x000000020400788c */ /* 0x000fe4000bf05270 */
[----:B------:R-:W-:Y:S01]  /*2cf0*/  ISETP.NE.AND P0, PT, R8, 0x2, PT ;  /* 0x000000020800780c */ /* 0x000fe20003f05270 */
[----:B------:R-:W-:Y:S06]  /*2d00*/  UGETNEXTWORKID.BROADCAST [UR8], [UR9] ;  /* 0x00000000080073ca */ /* 0x000fec0008000100 */
[----:B------:R-:W-:Y:S02]  /*2d10*/  USEL UR7, URZ, 0x1, UP0 ;  /* 0x00000001ff077887 */ /* 0x000fe40008000000 */
[----:B------:R-:W-:-:S04]  /*2d20*/  USEL UR5, UR4, URZ, UP0 ;  /* 0x000000ff04057287 */ /* 0x000fc80008000000 */
[----:B------:R-:W-:Y:S02]  /*2d30*/  LOP3.LUT R12, R12, UR7, RZ, 0x3c, !PT ;  /* 0x000000070c0c7c12 */ /* 0x000fe4000f8e3cff */
[----:B-1----:R-:W-:-:S04]  /*2d40*/  SHF.L.U32 R4, R10, 0x1f, RZ ;  /* 0x0000001f0a047819 */ /* 0x002fc800000006ff */
[----:B------:R-:W1:Y:S02]  /*2d50*/  SYNCS.PHASECHK.TRANS64.TRYWAIT P1, [R2+URZ+0x90], R4 ;  /* 0x00009004020075a7 */ /* 0x000e6400080211ff */
[----:B-1----:R-:W-:Y:S05]  /*2d60*/  @!P1 BRA `(.L_x_50) ;  /* 0x0000005800449947 */ /* 0x002fea0003800000 */
.L_x_151:
[C---:B-1----:R-:W-:Y:S01]  /*2d70*/  LEA R4, R11.reuse, UR6, 0x4 ;  /* 0x000000060b047c11 */ /* 0x042fe2000f8e20ff */
[----:B------:R-:W-:Y:S01]  /*2d80*/  VIADD R2, R2, 0xa0 ;  /* 0x000000a002027836 */ /* 0x000fe20000000000 */
[----:B------:R-:W-:Y:S01]  /*2d90*/  SEL R8, R8, RZ, P0 ;  /* 0x000000ff08087207 */ /* 0x000fe20000000000 */
[----:B------:R-:W-:-:S03]  /*2da0*/  VIADD R11, R11, 0x1 ;  /* 0x000000010b0b7836 */ /* 0x000fc60000000000 */
[----:B------:R-:W1:Y:S01]  /*2db0*/  LDS.128 R4, [R4+0x120] ;  /* 0x0001200004047984 */ /* 0x000e620000000c00 */
[----:B------:R-:W-:Y:S02]  /*2dc0*/  PRMT R2, RZ, 0x654, R2 ;  /* 0x00000654ff027816 */ /* 0x000fe40000000002 */
[C---:B------:R-:W-:Y:S01]  /*2dd0*/  ISETP.NE.AND P1, PT, R11.reuse, 0x2, PT ;  /* 0x000000020b00780c */ /* 0x040fe20003f25270 */
[----:B------:R-:W-:Y:S01]  /*2de0*/  @!PT LDS RZ, [RZ] ;  /* 0x00000000fffff984 */ /* 0x000fe20000000800 */
[----:B------:R-:W-:Y:S01]  /*2df0*/  @!PT LDS RZ, [RZ] ;  /* 0x00000000fffff984 */ /* 0x000fe20000000800 */
[----:B------:R-:W-:Y:S01]  /*2e00*/  @!PT LDS RZ, [RZ] ;  /* 0x00000000fffff984 */ /* 0x000fe20000000800 */
[----:B------:R-:W-:Y:S01]  /*2e10*/  @!PT LDS RZ, [RZ] ;  /* 0x00000000fffff984 */ /* 0x000fe20000000800 */
[----:B------:R2:W-:Y:S06]  /*2e20*/  MEMBAR.ALL.CTA ;  /* 0x0000000000007992 */ /* 0x0005ec0000008000 */
[----:B--2---:R-:W2:Y:S01]  /*2e30*/  FENCE.VIEW.ASYNC.S ;  /* 0x00000000000073c6 */ /* 0x004ea20000000000 */
[----:B------:R-:W-:Y:S01]  /*2e40*/  SEL R11, R11, RZ, P1 ;  /* 0x000000ff0b0b7207 */ /* 0x000fe20000800000 */
[----:B--2---:R2:W-:Y:S01]  /*2e50*/  SYNCS.ARRIVE.TRANS64.RED.A1T0 RZ, [R2+URZ], RZ ;  /* 0x000000ff02ff79a7 */ /* 0x0045e200081004ff */
[----:B-1----:R-:W-:-:S02]  /*2e60*/  LOP3.LUT P3, RZ, R6, 0x1, RZ, 0xc0, !PT ;  /* 0x0000000106ff7812 */ /* 0x002fc4000786c0ff */
[----:B------:R-:W-:-:S04]  /*2e70*/  SEL R4, RZ, 0x1, P1 ;  /* 0x00000001ff047807 */ /* 0x000fc80000800000 */
[----:B------:R-:W-:Y:S02]  /*2e80*/  LOP3.LUT R10, R10, R4, RZ, 0x3c, !PT ;  /* 0x000000040a0a7212 */ /* 0x000fe400078e3cff */
[----:B--2---:R-:W-:-:S04]  /*2e90*/  SEL R2, RZ, 0x1, P0 ;  /* 0x00000001ff027807 */ /* 0x004fc80000000000 */
[----:B------:R-:W-:Y:S01]  /*2ea0*/  LOP3.LUT R9, R9, R2, RZ, 0x3c, !PT ;  /* 0x0000000209097212 */ /* 0x000fe200078e3cff */
[----:B------:R-:W-:Y:S06]  /*2eb0*/  @P3 BRA `(.L_x_51) ;  /* 0xfffffffc002c3947 */ /* 0x000fec000383ffff */
[----:B------:R-:W-:Y:S01]  /*2ec0*/  ULEA UR4, UR5, UR6, 0x3 ;  /* 0x0000000605047291 */ /* 0x000fe2000f8e18ff */
[----:B------:R-:W-:-:S08]  /*2ed0*/  SHF.L.U32 R2, R12, 0x1f, RZ ;  /* 0x0000001f0c027819 */ /* 0x000fd000000006ff */
[----:B------:R-:W1:Y:S02]  /*2ee0*/  SYNCS.PHASECHK.TRANS64 P0, [UR4+0xa0], R2 ;  /* 0x0000a002ff0075a7 */ /* 0x000e640008001004 */
[----:B-1----:R-:W-:Y:S05]  /*2ef0*/  @P0 BRA `(.L_x_52) ;  /* 0x0000000000080947 */ /* 0x002fea0003800000 */
[----:B------:R-:W1:Y:S02]  /*2f00*/  SYNCS.PHASECHK.TRANS64.TRYWAIT P0, [UR4+0xa0], R2 ;  /* 0x0000a002ff0075a7 */ /* 0x000e640008001104 */
[----:B-1----:R-:W-:Y:S05]  /*2f10*/  @!P0 BRA `(.L_x_53) ;  /* 0x0000005400ec8947 */ /* 0x002fea0003800000 */
.L_x_52:
[----:B------:R-:W-:-:S04]  /*2f20*/  UIADD3 UR7, UPT, UPT, UR5, 0x1, URZ ;  /* 0x0000000105077890 */ /* 0x000fc8000fffe0ff */
[----:B------:R-:W-:-:S04]  /*2f30*/  UISETP.NE.AND UP0, UPT, UR7, 0x2, UPT ;  /* 0x000000020700788c */ /* 0x000fc8000bf05270 */
[----:B------:R-:W-:Y:S02]  /*2f40*/  USEL UR8, URZ, 0x1, UP0 ;  /* 0x00000001ff087887 */ /* 0x000fe40008000000 */
[----:B------:R-:W-:-:S04]  /*2f50*/  USEL UR7, UR7, URZ, UP0 ;  /* 0x000000ff07077287 */ /* 0x000fc80008000000 */
[----:B------:R-:W-:Y:S01]  /*2f60*/  ULEA UR7, UR7, UR6, 0x3 ;  /* 0x0000000607077291 */ /* 0x000fe2000f8e18ff */
[----:B-1----:R-:W-:-:S04]  /*2f70*/  LOP3.LUT R2, R12, UR8, RZ, 0x3c, !PT ;  /* 0x000000080c027c12 */ /* 0x002fc8000f8e3cff */
[----:B------:R-:W-:-:S04]  /*2f80*/  SHF.L.U32 R0, R2, 0x1f, RZ ;  /* 0x0000001f02007819 */ /* 0x000fc800000006ff */
[----:B------:R-:W1:Y:S02]  /*2f90*/  SYNCS.PHASECHK.TRANS64 P0, [UR7+0xa0], R0 ;  /* 0x0000a000ff0075a7 */ /* 0x000e640008001007 */
[----:B-1----:R-:W-:Y:S05]  /*2fa0*/  @P0 EXIT ;  /* 0x000000000000094d */ /* 0x002fea0003800000 */
[----:B------:R-:W-:Y:S02]  /*2fb0*/  SHF.L.U32 R2, R2, 0x1f, RZ ;  /* 0x0000001f02027819 */ /* 0x000fe400000006ff */
[----:B------:R-:W-:-:S07]  /*2fc0*/  MOV R0, UR7 ;  /* 0x0000000700007c02 */ /* 0x000fce0008000f00 */
.L_x_54:
[----:B-1----:R1:W2:Y:S02]  /*2fd0*/  SYNCS.PHASECHK.TRANS64.TRYWAIT P0, [R0+URZ+0xa0], R2 ;  /* 0x0000a002000075a7 */ /* 0x0022a400080011ff */
[----:B--2---:R-:W-:Y:S05]  /*2fe0*/  @!P0 NANOSLEEP.SYNCS 0x989680 ;  /* 0x009896800000895d */ /* 0x004fea0003900000 */
[----:B------:R-:W2:Y:S02]  /*2ff0*/  @!P0 SYNCS.PHASECHK.TRANS64 P0, [R0+URZ+0xa0], R2 ;  /* 0x0000a002000085a7 */ /* 0x000ea400080010ff */
[----:B--2---:R-:W-:Y:S05]  /*3000*/  @P0 EXIT ;  /* 0x000000000000094d */ /* 0x004fea0003800000 */
[----:B------:R-:W-:Y:S05]  /*3010*/  BRA `(.L_x_54) ;  /* 0xfffffffc00ec7947 */ /* 0x000fea000383ffff */
.L_x_47:
[----:B------:R-:W-:Y:S05]  /*3020*/  BRA.U UP4, `(.L_x_55) ;  /* 0x00000011042c7547 */ /* 0x000fea000b800000 */
[----:B------:R-:W-:Y:S01]  /*3030*/  UMOV UR4, 0x40 ;  /* 0x0000004000047882 */ /* 0x000fe20000000000 */
[----:B------:R-:W-:Y:S01]  /*3040*/  NOP ;  /* 0x0000000000007918 */ /* 0x000fe20000000000 */
[----:B------:R-:W-:Y:S01]  /*3050*/  ULEA UR5, UR47, UR4, 0x18 ;  /* 0x000000042f057291 */ /* 0x000fe2000f8ec0ff */
[----:B------:R-:W-:Y:S02]  /*3060*/  UMOV UR6, 0x400 ;  /* 0x0000040000067882 */ /* 0x000fe40000000000 */
[----:B------:R-:W-:-:S06]  /*3070*/  ULEA UR6, UR47, UR6, 0x18 ;  /* 0x000000062f067291 */ /* 0x000fcc000f8ec0ff */
[----:B------:R-:W1:Y:S02]  /*3080*/  LDS.U8 R0, [UR5+0x1c] ;  /* 0x00001c05ff007984 */ /* 0x000e640008000000 */
[----:B-1----:R-:W-:-:S13]  /*3090*/  ISETP.NE.AND P0, PT, R0, RZ, PT ;  /* 0x000000ff0000720c */ /* 0x002fda0003f05270 */
[----:B------:R-:W-:Y:S05]  /*30a0*/  @P0 BRA `(.L_x_56) ;  /* 0x0000000000580947 */ /* 0x000fea0003800000 */
[----:B------:R-:W-:-:S13]  /*30b0*/  ELECT P0, URZ, PT ;  /* 0x0000000000ff782f */ /* 0x000fda0003800000 */
[----:B------:R-:W-:Y:S05]  /*30c0*/  @!P0 BRA `(.L_x_57) ;  /* 0x0000000000608947 */ /* 0x000fea0003800000 */
[----:B------:R-:W-:Y:S01]  /*30d0*/  UMOV UR4, 0x10 ;  /* 0x0000001000047882 */ /* 0x000fe20000000000 */
[----:B------:R-:W-:Y:S01]  /*30e0*/  HFMA2 R0, -RZ, RZ, 0, 5.9604644775390625e-08 ;  /* 0x00000001ff007431 */ /* 0x000fe200000001ff */
[----:B------:R-:W-:-:S03]  /*30f0*/  MOV R3, 0xffff ;  /* 0x0000ffff00037802 */ /* 0x000fc60000000f00 */
[----:B------:R-:W-:Y:S04]  /*3100*/  DEPBAR.LE SB1, 0x36 ;  /* 0x00009d800000791a */ /* 0x000fe80000000000 */
[----:B------:R-:W1:Y:S02]  /*3110*/  UTCATOMSWS.FIND_AND_SET.ALIGN UP0, UR4, UR4 ;  /* 0x00000004000475e3 */ /* 0x000e640008000800 */
[----:B-1----:R-:W-:Y:S01]  /*3120*/  MOV R4, UR4 ;  /* 0x0000000400047c02 */ /* 0x002fe20008000f00 */
[----:B------:R-:W-:Y:S06]  /*3130*/  BRA.U UP0, `(.L_x_58) ;  /* 0x0000000100187547 */ /* 0x000fec000b800000 */
.L_x_59:
[----:B------:R-:W-:Y:S05]  /*3140*/  NANOSLEEP 0x64 ;  /* 0x000000640000795d */ /* 0x000fea0003800000 */
[----:B------:R-:W-:-:S05]  /*3150*/  UMOV UR4, 0x10 ;  /* 0x0000001000047882 */ /* 0x000fca0000000000 */
[----:B------:R-:W-:Y:S04]  /*3160*/  DEPBAR.LE SB1, 0x36 ;  /* 0x00009d800000791a */ /* 0x000fe80000000000 */
[----:B------:R-:W1:Y:S02]  /*3170*/  UTCATOMSWS.FIND_AND_SET.ALIGN UP0, UR4, UR4 ;  /* 0x00000004000475e3 */ /* 0x000e640008000800 */
[----:B-1----:R-:W-:Y:S01]  /*3180*/  MOV R4, UR4 ;  /* 0x0000000400047c02 */ /* 0x002fe20008000f00 */
[----:B------:R-:W-:Y:S05]  /*3190*/  BRA.U !UP0, `(.L_x_59) ;  /* 0xfffffffd08e87547 */ /* 0x000fea000b83ffff */
.L_x_58:
[-C--:B------:R-:W-:Y:S02]  /*31a0*/  SHF.L.U32 R3, R3, R4.reuse, RZ ;  /* 0x0000000403037219 */ /* 0x080fe400000006ff */
[----:B------:R-:W-:Y:S01]  /*31b0*/  SHF.L.U32 R0, R0, R4, RZ ;  /* 0x0000000400007219 */ /* 0x000fe200000006ff */
[----:B------:R-:W-:Y:S02]  /*31c0*/  IMAD.SHL.U32 R4, R4, 0x20, RZ ;  /* 0x0000002004047824 */ /* 0x000fe400078e00ff */
[----:B------:R1:W-:Y:S04]  /*31d0*/  ATOMS.OR RZ, [UR5+0x14], R3 ;  /* 0x00001403ffff798c */ /* 0x0003e8000b000005 */
[----:B------:R1:W-:Y:S04]  /*31e0*/  ATOMS.OR RZ, [UR5+0x18], R0 ;  /* 0x00001800ffff798c */ /* 0x0003e8000b000005 */
[----:B------:R1:W-:Y:S01]  /*31f0*/  STS [UR6+0x140], R4 ;  /* 0x00014004ff007988 */ /* 0x0003e20008000806 */
[----:B------:R-:W-:Y:S05]  /*3200*/  BRA `(.L_x_57) ;  /* 0x0000000000107947 */ /* 0x000fea0003800000 */
.L_x_56:
[----:B------:R-:W-:Y:S02]  /*3210*/  MOV R0, 0xffffffff ;  /* 0xffffffff00007802 */ /* 0x000fe40000000f00 */
[----:B------:R-:W-:-:S03]  /*3220*/  MOV R4, 0x3250 ;  /* 0x0000325000047802 */ /* 0x000fc60000000f00 */
[----:B------:R1:W-:Y:S04]  /*3230*/  STS [UR6+0x140], R0 ;  /* 0x00014000ff007988 */ /* 0x0003e80008000806 */
[----:B-1---5:R-:W-:Y:S05]  /*3240*/  CALL.REL.NOINC `($__internal_1_$__cuda_sm10x_tcgen05_guardrail_trap_phase_invalid_during_alloc) ;  /* 0x0000005c00387944 */ /* 0x022fea0003c00000 */
.L_x_57:
[----:B------:R-:W-:Y:S05]  /*3250*/  WARPSYNC.ALL ;  /* 0x0000000000007948 */ /* 0x000fea0003800000 */
[----:B------:R-:W2:Y:S01]  /*3260*/  S2UR UR4, SR_CgaCtaId ;  /* 0x00000000000479c3 */ /* 0x000ea20000008800 */
[----:B------:R-:W-:Y:S01]  /*3270*/  UMOV UR41, 0x400 ;  /* 0x0000040000297882 */ /* 0x000fe20000000000 */
[----:B------:R-:W-:-:S06]  /*3280*/  NOP ;  /* 0x0000000000007918 */ /* 0x000fcc0000000000 */
[----:B------:R-:W-:Y:S06]  /*3290*/  BAR.ARV 0x6, 0xa0 ;  /* 0x0182800000007b1d */ /* 0x000fec0000002000 */
[----:B------:R-:W3:Y:S01]  /*32a0*/  LDCU UR6, c[0x0][0x38c] ;  /* 0x00007180ff0677ac */ /* 0x000ee20008000800 */
[----:B------:R-:W-:Y:S01]  /*32b0*/  LOP3.LUT R2, R2, 0xffff, RZ, 0xc0, !PT ;  /* 0x0000ffff02027812 */ /* 0x000fe200078ec0ff */
[----:B------:R-:W-:Y:S01]  /*32c0*/  IMAD.MOV.U32 R11, RZ, RZ, 0x1 ;  /* 0x00000001ff0b7424 */ /* 0x000fe200078e00ff */
[----:B------:R-:W-:Y:S01]  /*32d0*/  CS2R R8, SRZ ;  /* 0x0000000000087805 */ /* 0x000fe2000001ff00 */
[----:B------:R-:W4:Y:S01]  /*32e0*/  LDCU UR7, c[0x0][0x38c] ;  /* 0x00007180ff0777ac */ /* 0x000f220008000800 */
[----:B------:R-:W-:Y:S01]  /*32f0*/  R2UR UR42, R2 ;  /* 0x00000000022a72ca */ /* 0x000fe200000e0000 */
[----:B------:R-:W-:Y:S01]  /*3300*/  IMAD.MOV.U32 R10, RZ, RZ, RZ ;  /* 0x000000ffff0a7224 */ /* 0x000fe200078e00ff */
[----:B------:R-:W-:Y:S01]  /*3310*/  UMOV UR46, URZ ;  /* 0x000000ff002e7c82 */ /* 0x000fe20008000000 */
[----:B------:R-:W-:Y:S01]  /*3320*/  UMOV UR39, URZ ;  /* 0x000000ff00277c82 */ /* 0x000fe20008000000 */
[----:B--2---:R-:W-:Y:S01]  /*3330*/  ULEA UR41, UR4, UR41, 0x18 ;  /* 0x0000002904297291 */ /* 0x004fe2000f8ec0ff */
[----:B------:R-:W-:Y:S01]  /*3340*/  UMOV UR62, 0x0 ;  /* 0x00000000003e7882 */ /* 0x000fe20000000000 */
[----:B------:R-:W-:-:S02]  /*3350*/  UMOV UR63, 0x8100910 ;  /* 0x08100910003f7882 */ /* 0x000fc40000000000 */
[----:B------:R-:W-:Y:S02]  /*3360*/  UIADD3 UR5, UPT, UPT, UR41, 0x8400, URZ ;  /* 0x0000840029057890 */ /* 0x000fe4000fffe0ff */
[----:B------:R-:W-:Y:S02]  /*3370*/  UIADD3 UR4, UPT, UPT, UR41, 0x28400, URZ ;  /* 0x0002840029047890 */ /* 0x000fe4000fffe0ff */
[----:B---3--:R-:W-:Y:S01]  /*3380*/  UIADD3 UR6, UPT, UPT, UR6, 0x3f, URZ ;  /* 0x0000003f06067890 */ /* 0x008fe2000fffe0ff */
[----:B-1----:R-:W1:Y:S01]  /*3390*/  LDS R0, [UR41+0x140] ;  /* 0x00014029ff007984 */ /* 0x002e620008000800 */
[----:B------:R-:W-:Y:S02]  /*33a0*/  USHF.R.U32.HI UR5, URZ, 0x4, UR5 ;  /* 0x00000004ff057899 */ /* 0x000fe40008011605 */
[----:B------:R-:W-:Y:S02]  /*33b0*/  USHF.R.S32.HI UR47, URZ, 0x1f, UR6 ;  /* 0x0000001fff2f7899 */ /* 0x000fe40008011406 */
[----:B------:R-:W-:-:S02]  /*33c0*/  USHF.R.U32.HI UR4, URZ, 0x4, UR4 ;  /* 0x00000004ff047899 */ /* 0x000fc40008011604 */
[----:B------:R-:W-:Y:S02]  /*33d0*/  ULEA.HI UR47, UR47, UR6, URZ, 0x6 ;  /* 0x000000062f2f7291 */ /* 0x000fe4000f8f30ff */
[----:B------:R-:W-:Y:S02]  /*33e0*/  ULOP3.LUT UR5, UR5, 0x3fff, URZ, 0xc0, !UPT ;  /* 0x00003fff05057892 */ /* 0x000fe4000f8ec0ff */
[----:B------:R-:W-:Y:S02]  /*33f0*/  USHF.R.S32.HI UR47, URZ, 0x6, UR47 ;  /* 0x00000006ff2f7899 */ /* 0x000fe4000801142f */
[----:B------:R-:W-:Y:S02]  /*3400*/  ULOP3.LUT UR4, UR4, 0x3fff, URZ, 0xc0, !UPT ;  /* 0x00003fff04047892 */ /* 0x000fe4000f8ec0ff */
[----:B------:R-:W-:Y:S01]  /*3410*/  UISETP.LT.AND UP0, UPT, UR47, 0x1, UPT ;  /* 0x000000012f00788c */ /* 0x000fe2000bf01270 */
[----:B------:R-:W-:Y:S01]  /*3420*/  UMOV UR60, 0x0 ;  /* 0x00000000003c7882 */ /* 0x000fe20000000000 */
[----:B------:R-:W-:-:S02]  /*3430*/  UMOV UR61, 0x8100910 ;  /* 0x08100910003d7882 */ /* 0x000fc40000000000 */
[----:B------:R-:W-:Y:S01]  /*3440*/  USEL UR64, UR47, 0x1, !UP0 ;  /* 0x000000012f407887 */ /* 0x000fe2000c000000 */
[----:B------:R-:W-:Y:S01]  /*3450*/  UMOV UR58, 0x0 ;  /* 0x00000000003a7882 */ /* 0x000fe20000000000 */
[----:B------:R-:W-:Y:S01]  /*3460*/  UMOV UR59, 0x8100910 ;  /* 0x08100910003b7882 */ /* 0x000fe20000000000 */
[----:B------:R-:W-:Y:S01]  /*3470*/  UMOV UR56, 0x0 ;  /* 0x0000000000387882 */ /* 0x000fe20000000000 */
[----:B------:R-:W-:Y:S01]  /*3480*/  UMOV UR57, 0x8100910 ;  /* 0x0810091000397882 */ /* 0x000fe20000000000 */
[----:B------:R-:W-:Y:S01]  /*3490*/  UMOV UR54, 0x0 ;  /* 0x0000000000367882 */ /* 0x000fe20000000000 */
[----:B------:R-:W-:Y:S01]  /*34a0*/  UMOV UR55, 0x8100910 ;  /* 0x0810091000377882 */ /* 0x000fe20000000000 */
[----:B------:R-:W-:Y:S01]  /*34b0*/  UMOV UR52, 0x0 ;  /* 0x0000000000347882 */ /* 0x000fe20000000000 */
[----:B------:R-:W-:Y:S01]  /*34c0*/  UMOV UR53, 0x8100910 ;  /* 0x0810091000357882 */ /* 0x000fe20000000000 */
[----:B------:R-:W-:Y:S02]  /*34d0*/  ULOP3.LUT UR43, UR5, 0x10000, URZ, 0xfc, !UPT ;  /* 0x00010000052b7892 */ /* 0x000fe4000f8efcff */
[----:B------:R-:W-:-:S02]  /*34e0*/  ULOP3.LUT UR44, UR4, 0x10000, URZ, 0xfc, !UPT ;  /* 0x00010000042c7892 */ /* 0x000fc4000f8efcff */
[----:B------:R-:W-:Y:S02]  /*34f0*/  UIADD3 UR64, UPT, UPT, -UR64, URZ, URZ ;  /* 0x000000ff40407290 */ /* 0x000fe4000fffe1ff */
[----:B----4-:R-:W-:Y:S01]  /*3500*/  UISETP.GE.AND UP4, UPT, UR7, 0x1, UPT ;  /* 0x000000010700788c */ /* 0x010fe2000bf86270 */
[----:B------:R-:W-:Y:S01]  /*3510*/  UMOV UR50, 0x0 ;  /* 0x0000000000327882 */ /* 0x000fe20000000000 */
[----:B------:R-:W-:Y:S01]  /*3520*/  UMOV UR51, 0x8100910 ;  /* 0x0810091000337882 */ /* 0x000fe20000000000 */
[----:B------:R-:W-:Y:S01]  /*3530*/  UMOV UR48, 0x0 ;  /* 0x0000000000307882 */ /* 0x000fe20000000000 */
[----:B-1----:R-:W-:Y:S01]  /*3540*/  R2UR UR65, R0 ;  /* 0x00000000004172ca */ /* 0x002fe200000e0000 */
[----:B------:R-:W-:-:S14]  /*3550*/  UMOV UR49, 0x8100910 ;  /* 0x0810091000317882 */ /* 0x000fdc0000000000 */
.L_x_66:
[----:B------:R-:W-:Y:S02]  /*3560*/  LEA R0, R10, UR41, 0x3 ;  /* 0x000000290a007c11 */ /* 0x000fe4000f8e18ff */
[----:B------:R-:W-:Y:S02]  /*3570*/  SHF.L.U32 R2, R9, 0x1f, RZ ;  /* 0x0000001f09027819 */ /* 0x000fe400000006ff */
[----:B------:R-:W-:Y:S01]  /*3580*/  PLOP3.LUT P0, PT, PT, PT, UP4, 0x80, 0x8 ;  /* 0x000000000008781c */ /* 0x000fe20003f0f048 */
[----:B------:R-:W-:Y:S01]  /*3590*/  VIADD R3, R0, 0xa0 ;  /* 0x000000a000037836 */ /* 0x000fe20000000000 */
[----:B-1----:R-:W1:Y:S02]  /*35a0*/  SYNCS.PHASECHK.TRANS64.TRYWAIT P1, [R0+URZ+0x90], R2 ;  /* 0x00009002000075a7 */ /* 0x002e6400080211ff */
[----:B-1-3--:R-:W-:Y:S09]  /*35b0*/  @!P1 BRA `(.L_x_60) ;  /* 0x00000050005c9947 */ /* 0x00aff20003800000 */
.L_x_153:
[----:B------:R-:W-:Y:S01]  /*35c0*/  LEA R4, R10, UR41, 0x4 ;  /* 0x000000290a047c11 */ /* 0x000fe2000f8e20ff */
[----:B------:R-:W-:Y:S01]  /*35d0*/  @UP4 ULEA UR4, UR39, UR41, 0x3 ;  /* 0x0000002927044291 */ /* 0x000fe2000f8e18ff */
[----:B------:R-:W-:Y:S01]  /*35e0*/  PLOP3.LUT P2, PT, PT, PT, PT, 0x80, 0x8 ;  /* 0x000000000008781c */ /* 0x000fe20003f4f070 */
[----:B------:R-:W-:Y:S01]  /*35f0*/  ULEA UR45, UR46, UR41, 0x3 ;  /* 0x000000292e2d7291 */ /* 0x000fe2000f8e18ff */
[----:B------:R-:W-:Y:S01]  /*3600*/  PRMT R3, RZ, 0x654, R3 ;  /* 0x00000654ff037816 */ /* 0x000fe20000000003 */
[----:B------:R-:W-:Y:S01]  /*3610*/  ULEA UR36, UR46, UR65, 0x6 ;  /* 0x000000412e247291 */ /* 0x000fe2000f8e30ff */
[----:B------:R-:W2:Y:S01]  /*3620*/  LDS.128 R4, [R4+0x120] ;  /* 0x0001200004047984 */ /* 0x000ea20000000c00 */
[----:B-1----:R-:W-:Y:S02]  /*3630*/  @P0 SHF.L.U32 R2, R8, 0x1f, RZ ;  /* 0x0000001f08020819 */ /* 0x002fe400000006ff */
[----:B------:R-:W-:Y:S01]  /*3640*/  SHF.L.U32 R0, R11, 0x1f, RZ ;  /* 0x0000001f0b007819 */ /* 0x000fe200000006ff */
[----:B------:R-:W-:Y:S01]  /*3650*/  @!PT LDS RZ, [RZ] ;  /* 0x00000000fffff984 */ /* 0x000fe20000000800 */
[----:B------:R-:W-:Y:S01]  /*3660*/  @!PT LDS RZ, [RZ] ;  /* 0x00000000fffff984 */ /* 0x000fe20000000800 */
[----:B------:R-:W-:Y:S01]  /*3670*/  @!PT LDS RZ, [RZ] ;  /* 0x00000000fffff984 */ /* 0x000fe20000000800 */
[----:B------:R-:W-:Y:S01]  /*3680*/  @!PT LDS RZ, [RZ] ;  /* 0x00000000fffff984 */ /* 0x000fe20000000800 */
[----:B------:R1:W-:Y:S06]  /*3690*/  MEMBAR.ALL.CTA ;  /* 0x0000000000007992 */ /* 0x0003ec0000008000 */
[----:B-1----:R-:W1:Y:S02]  /*36a0*/  FENCE.VIEW.ASYNC.S ;  /* 0x00000000000073c6 */ /* 0x002e640000000000 */
[----:B-1----:R1:W-:Y:S01]  /*36b0*/  SYNCS.ARRIVE.TRANS64.RED.A1T0 RZ, [R3+URZ], RZ ;  /* 0x000000ff03ff79a7 */ /* 0x0023e200081004ff */
[----:B------:R1:W3:Y:S01]  /*36c0*/  @P0 SYNCS.PHASECHK.TRANS64.TRYWAIT P2, [UR4], R2 ;  /* 0x00000002ff0005a7 */ /* 0x0002e20008041104 */
[----:B--2---:R-:W-:Y:S01]  /*36d0*/  LOP3.LUT P1, RZ, R6, 0x1, RZ, 0xc0, !PT ;  /* 0x0000000106ff7812 */ /* 0x004fe2000782c0ff */
[----:B------:R-:W2:Y:S02]  /*36e0*/  SYNCS.PHASECHK.TRANS64.TRYWAIT P0, [UR45+0xd0], R0 ;  /* 0x0000d000ff0075a7 */ /* 0x000ea4000800112d */
[----:B-123--:R-:W-:Y:S10]  /*36f0*/  @!P0 BRA `(.L_x_61) ;  /* 0x0000005000208947 */ /* 0x00eff40003800000 */
.L_x_155:
[----:B------:R-:W-:Y:S01]  /*3700*/  IADD3 R10, PT, PT, R10, 0x1, RZ ;  /* 0x000000010a0a7810 */ /* 0x000fe20007ffe0ff */
[----:B------:R-:W-:Y:S06]  /*3710*/  BRA.U !UP4, `(.L_x_62) ;  /* 0x000000050c107547 */ /* 0x000fec000b800000 */
[----:B------:R-:W-:Y:S01]  /*3720*/  UPLOP3.LUT UP2, UPT, UPT, UPT, UPT, 0x40, 0x4 ;  /* 0x000000000004789c */ /* 0x000fe20003f4e870 */
[----:B------:R-:W-:Y:S01]  /*3730*/  UMOV UR38, UR64 ;  /* 0x0000004000267c82 */ /* 0x000fe20008000000 */
[----:B------:R-:W-:Y:S01]  /*3740*/  UMOV UR37, UR47 ;  /* 0x0000002f00257c82 */ /* 0x000fe20008000000 */
[----:B------:R-:W-:-:S08]  /*3750*/  UMOV UR5, UR39 ;  /* 0x0000002700057c82 */ /* 0x000fd00008000000 */
.L_x_65:
[----:B------:R-:W-:Y:S02]  /*3760*/  UIADD3 UR38, UPT, UPT, UR38, 0x1, URZ ;  /* 0x0000000126267890 */ /* 0x000fe4000fffe0ff */
[----:B------:R-:W-:Y:S02]  /*3770*/  ULEA UR7, UR5, UR41, 0x3 ;  /* 0x0000002905077291 */ /* 0x000fe4000f8e18ff */
[----:B------:R-:W-:Y:S01]  /*3780*/  UISETP.NE.AND UP3, UPT, UR38, URZ, UPT ;  /* 0x000000ff2600728c */ /* 0x000fe2000bf65270 */
[----:B--23--:R-:W-:Y:S10]  /*3790*/  @P2 BRA `(.L_x_63) ;  /* 0x00000000000c2947 */ /* 0x00cff40003800000 */
[----:B-1----:R-:W-:Y:S04]  /*37a0*/  SHF.L.U32 R2, R8, 0x1f, RZ ;  /* 0x0000001f08027819 */ /* 0x002fe800000006ff */
[----:B------:R-:W1:Y:S02]  /*37b0*/  SYNCS.PHASECHK.TRANS64.TRYWAIT P0, [UR7], R2 ;  /* 0x00000002ff0075a7 */ /* 0x000e640008001107 */
[----:B-1----:R-:W-:Y:S05]  /*37c0*/  @!P0 BRA `(.L_x_64) ;  /* 0x0000005000048947 */ /* 0x002fea0003800000 */
.L_x_63:
[----:B------:R-:W-:Y:S01]  /*37d0*/  UISETP.NE.AND UP0, UPT, UR37, 0x1, UPT ;  /* 0x000000012500788c */ /* 0x000fe2000bf05270 */
[----:B------:R-:W-:Y:S01]  /*37e0*/  PLOP3.LUT P2, PT, PT, PT, PT, 0x80, 0x8 ;  /* 0x000000000008781c */ /* 0x000fe20003f4f070 */
[----:B------:R-:W-:Y:S02]  /*37f0*/  UIADD3 UR4, UPT, UPT, UR5, 0x1, URZ ;  /* 0x0000000105047890 */ /* 0x000fe4000fffe0ff */
[----:B------:R-:W-:Y:S02]  /*3800*/  UIADD3 UR40, UPT, UPT, UR7, 0x20, URZ ;  /* 0x0000002007287890 */ /* 0x000fe4000fffe0ff */
[----:B------:R-:W-:Y:S01]  /*3810*/  UISETP.NE.AND UP1, UPT, UR4, 0x4, UPT ;  /* 0x000000040400788c */ /* 0x000fe2000bf25270 */
[----:B------:R-:W-:Y:S01]  /*3820*/  PLOP3.LUT P0, PT, PT, PT, UP0, 0x80, 0x8 ;  /* 0x000000000008781c */ /* 0x000fe20003f0f008 */
[----:B------:R-:W-:Y:S02]  /*3830*/  UIADD3 UR37, UPT, UPT, UR37, -0x1, URZ ;  /* 0xffffffff25257890 */ /* 0x000fe4000fffe0ff */
[----:B------:R-:W-:Y:S02]  /*3840*/  USEL UR6, URZ, 0x1, UP1 ;  /* 0x00000001ff067887 */ /* 0x000fe40008800000 */
[----:B------:R-:W-:Y:S01]  /*3850*/  USEL UR39, UR4, URZ, UP1 ;  /* 0x000000ff04277287 */ /* 0x000fe20008800000 */
[----:B------:R-:W-:Y:S01]  /*3860*/  UMOV UR7, 0x40004040 ;  /* 0x4000404000077882 */ /* 0x000fe20000000000 */
[----:B------:R-:W-:Y:S02]  /*3870*/  UMOV UR35, 0x40004040 ;  /* 0x4000404000237882 */ /* 0x000fe40000000000 */
[----:B------:R-:W-:Y:S01]  /*3880*/  @UP0 ULEA UR4, UR39, UR41, 0x3 ;  /* 0x0000002927040291 */ /* 0x000fe2000f8e18ff */
[----:B------:R-:W-:Y:S01]  /*3890*/  LOP3.LUT R8, R8, UR6, RZ, 0x3c, !PT ;  /* 0x0000000608087c12 */ /* 0x000fe2000f8e3cff */
[----:B------:R-:W-:Y:S01]  /*38a0*/  ULEA UR6, UR5, UR44, 0xa ;  /* 0x0000002c05067291 */ /* 0x000fe2000f8e50ff */
[----:B------:R-:W-:Y:S02]  /*38b0*/  UMOV UR33, 0x40004040 ;  /* 0x4000404000217882 */ /* 0x000fe40000000000 */
[----:B-1----:R-:W-:Y:S01]  /*38c0*/  @P0 SHF.L.U32 R0, R8, 0x1f, RZ ;  /* 0x0000001f08000819 */ /* 0x002fe200000006ff */
[----:B------:R-:W-:Y:S02]  /*38d0*/  UIADD3 UR34, UPT, UPT, UR6, 0x2, URZ ;  /* 0x0000000206227890 */ /* 0x000fe4000fffe0ff */
[----:B------:R-:W-:Y:S01]  /*38e0*/  UIADD3 UR30, UPT, UPT, UR6, 0x4, URZ ;  /* 0x00000004061e7890 */ /* 0x000fe2000fffe0ff */
[----:B------:R2:W3:Y:S01]  /*38f0*/  @P0 SYNCS.PHASECHK.TRANS64.TRYWAIT P2, [UR4], R0 ;  /* 0x00000000ff0005a7 */ /* 0x0004e20008041104 */
[----:B------:R-:W-:Y:S02]  /*3900*/  ULEA UR4, UR5, UR43, 0xb ;  /* 0x0000002b05047291 */ /* 0x000fe4000f8e58ff */
[----:B------:R-:W-:Y:S02]  /*3910*/  UIADD3 UR26, UPT, UPT, UR6, 0x6, URZ ;  /* 0x00000006061a7890 */ /* 0x000fe4000fffe0ff */
        /* <DEDUP_REMOVED lines=10> */
[----:B------:R-:W-:Y:S01]  /*39c0*/  UIADD3 UR8, UPT, UPT, UR4, 0x406, URZ ;  /* 0x0000040604087890 */ /* 0x000fe2000fffe0ff */
[----:B------:R-:W-:Y:S01]  /*39d0*/  UMOV UR5, 0x40004040 ;  /* 0x4000404000057882 */ /* 0x000fe20000000000 */
[----:B------:R-:W-:Y:S01]  /*39e0*/  UMOV UR31, 0x40004040 ;  /* 0x40004040001f7882 */ /* 0x000fe20000000000 */
[----:B------:R1:W-:Y:S01]  /*39f0*/  UTCHMMA gdesc[UR4], gdesc[UR6], tmem[UR36], tmem[UR62], idesc[UR63], UP2 ;  /* 0x00ff3e06040075ea */ /* 0x0003e20009000024 */
[----:B------:R-:W-:Y:S01]  /*3a00*/  UPLOP3.LUT UP2, UPT, UPT, UPT, UPT, 0x80, 0x8 ;  /* 0x000000000008789c */ /* 0x000fe20003f4f070 */
[----:B------:R2:W-:Y:S01]  /*3a10*/  UTCHMMA gdesc[UR32], gdesc[UR34], tmem[UR36], tmem[UR60], idesc[UR61], UPT ;  /* 0x00ff3c22200075ea */ /* 0x0005e2000b800024 */
[----:B------:R-:W-:Y:S01]  /*3a20*/  UMOV UR29, 0x40004040 ;  /* 0x40004040001d7882 */ /* 0x000fe20000000000 */
[----:B------:R-:W-:Y:S01]  /*3a30*/  UMOV UR27, 0x40004040 ;  /* 0x40004040001b7882 */ /* 0x000fe20000000000 */
        /* <DEDUP_REMOVED lines=12> */
[----:B------:R-:W-:Y:S01]  /*3b00*/  UMOV UR9, 0x40004040 ;  /* 0x4000404000097882 */ /* 0x000fe20000000000 */
[----:B------:R2:W-:Y:S01]  /*3b10*/  UTCHMMA gdesc[UR12], gdesc[UR14], tmem[UR36], tmem[UR50], idesc[UR51], UPT ;  /* 0x00ff320e0c0075ea */ /* 0x0005e2000b800024 */
[----:B------:R2:W-:Y:S01]  /*3b20*/  UTCHMMA gdesc[UR8], gdesc[UR10], tmem[UR36], tmem[UR48], idesc[UR49], UPT ;  /* 0x00ff300a080075ea */ /* 0x0005e2000b800024 */
[----:B------:R2:W-:Y:S01]  /*3b30*/  UTCBAR.MULTICAST [UR40], URZ, UR42 ;  /* 0x000000ff280073e9 */ /* 0x0005e2000800082a */
[----:B-1----:R-:W-:Y:S01]  /*3b40*/  UMOV UR5, UR39 ;  /* 0x0000002700057c82 */ /* 0x002fe20008000000 */
[----:B------:R-:W-:Y:S05]  /*3b50*/  BRA.U UP3, `(.L_x_65) ;  /* 0xfffffffd03007547 */ /* 0x000fea000b83ffff */
.L_x_62:
[----:B------:R-:W-:Y:S01]  /*3b60*/  UIADD3 UR4, UPT, UPT, UR46, 0x1, URZ ;  /* 0x000000012e047890 */ /* 0x000fe2000fffe0ff */
[C---:B------:R-:W-:Y:S01]  /*3b70*/  ISETP.NE.AND P0, PT, R10.reuse, 0x2, PT ;  /* 0x000000020a00780c */ /* 0x040fe20003f05270 */
[----:B------:R-:W-:Y:S02]  /*3b80*/  UIADD3 UR5, UPT, UPT, UR45, 0xb0, URZ ;  /* 0x000000b02d057890 */ /* 0x000fe4000fffe0ff */
[----:B------:R-:W-:Y:S01]  /*3b90*/  UISETP.NE.AND UP0, UPT, UR4, 0x4, UPT ;  /* 0x000000040400788c */ /* 0x000fe2000bf05270 */
[----:B-12---:R-:W-:Y:S02]  /*3ba0*/  SEL R0, RZ, 0x1, P0 ;  /* 0x00000001ff007807 */ /* 0x006fe40000000000 */
[----:B------:R-:W-:Y:S01]  /*3bb0*/  SEL R10, R10, RZ, P0 ;  /* 0x000000ff0a0a7207 */ /* 0x000fe20000000000 */
[----:B------:R-:W-:Y:S01]  /*3bc0*/  USEL UR6, URZ, 0x1, UP0 ;  /* 0x00000001ff067887 */ /* 0x000fe20008000000 */
[----:B------:R-:W-:Y:S01]  /*3bd0*/  LOP3.LUT R9, R9, R0, RZ, 0x3c, !PT ;  /* 0x0000000009097212 */ /* 0x000fe200078e3cff */
[----:B------:R-:W-:Y:S01]  /*3be0*/  USEL UR46, UR4, URZ, UP0 ;  /* 0x000000ff042e7287 */ /* 0x000fe20008000000 */
[----:B------:R1:W-:Y:S03]  /*3bf0*/  UTCBAR [UR5], URZ ;  /* 0x000000ff050073e9 */ /* 0x0003e600080000ff */
[----:B------:R-:W-:Y:S01]  /*3c00*/  LOP3.LUT R11, R11, UR6, RZ, 0x3c, !PT ;  /* 0x000000060b0b7c12 */ /* 0x000fe2000f8e3cff */
[----:B------:R-:W-:Y:S07]  /*3c10*/  @P1 BRA `(.L_x_66) ;  /* 0xfffffff800501947 */ /* 0x000fee000383ffff */
[----:B------:R-:W2:Y:S01]  /*3c20*/  S2UR UR8, SR_CgaCtaId ;  /* 0x00000000000879c3 */ /* 0x000ea20000008800 */
[----:B------:R-:W-:Y:S01]  /*3c30*/  ELECT P0, URZ, PT ;  /* 0x0000000000ff782f */ /* 0x000fe20003800000 */
[----:B------:R-:W-:Y:S01]  /*3c40*/  IMAD.MOV.U32 R0, RZ, RZ, 0x1 ;  /* 0x00000001ff007424 */ /* 0x000fe200078e00ff */
[----:B------:R-:W-:Y:S01]  /*3c50*/  UIADD3 UR41, UPT, UPT, UR41, 0xd0, URZ ;  /* 0x000000d029297890 */ /* 0x000fe2000fffe0ff */
[----:B------:R-:W-:Y:S01]  /*3c60*/  SHF.L.U32 R2, R11, 0x1f, RZ ;  /* 0x0000001f0b027819 */ /* 0x000fe200000006ff */
[----:B------:R-:W-:-:S03]  /*3c70*/  UMOV UR4, 0x40 ;  /* 0x0000004000047882 */ /* 0x000fc60000000000 */
[----:B------:R-:W-:Y:S01]  /*3c80*/  UVIRTCOUNT.DEALLOC.SMPOOL 0x80 ;  /* 0x000000800000784c */ /* 0x000fe20000000000 */
[----:B--2---:R-:W-:Y:S02]  /*3c90*/  ULEA UR8, UR8, UR4, 0x18 ;  /* 0x0000000408087291 */ /* 0x004fe4000f8ec0ff */
[----:B------:R-:W-:-:S07]  /*3ca0*/  ULEA UR4, UR46, UR41, 0x3 ;  /* 0x000000292e047291 */ /* 0x000fce000f8e18ff */
[----:B------:R2:W-:Y:S02]  /*3cb0*/  @P0 STS.U8 [UR8+0x1c], R0 ;  /* 0x00001c00ff000988 */ /* 0x0005e40008000008 */
[----:B------:R-:W4:Y:S02]  /*3cc0*/  SYNCS.PHASECHK.TRANS64.TRYWAIT P0, [UR4], R2 ;  /* 0x00000002ff0075a7 */ /* 0x000f240008001104 */
[----:B--2-4-:R-:W-:Y:S05]  /*3cd0*/  @!P0 BRA `(.L_x_67) ;  /* 0x0000004800d88947 */ /* 0x014fea0003800000 */
.L_x_158:
[----:B------:R-:W-:-:S04]  /*3ce0*/  UIADD3 UR4, UPT, UPT, UR46, 0x1, URZ ;  /* 0x000000012e047890 */ /* 0x000fc8000fffe0ff */
[----:B------:R-:W-:-:S04]  /*3cf0*/  UISETP.NE.AND UP0, UPT, UR4, 0x4, UPT ;  /* 0x000000040400788c */ /* 0x000fc8000bf05270 */
[----:B------:R-:W-:Y:S02]  /*3d00*/  USEL UR6, URZ, 0x1, UP0 ;  /* 0x00000001ff067887 */ /* 0x000fe40008000000 */
[----:B------:R-:W-:-:S04]  /*3d10*/  USEL UR4, UR4, URZ, UP0 ;  /* 0x000000ff04047287 */ /* 0x000fc80008000000 */
[----:B-1----:R-:W-:Y:S01]  /*3d20*/  ULEA UR5, UR4, UR41, 0x3 ;  /* 0x0000002904057291 */ /* 0x002fe2000f8e18ff */
[----:B--2---:R-:W-:-:S04]  /*3d30*/  LOP3.LUT R2, R11, UR6, RZ, 0x3c, !PT ;  /* 0x000000060b027c12 */ /* 0x004fc8000f8e3cff */
[----:B------:R-:W-:-:S04]  /*3d40*/  SHF.L.U32 R3, R2, 0x1f, RZ ;  /* 0x0000001f02037819 */ /* 0x000fc800000006ff */
[----:B------:R-:W1:Y:S02]  /*3d50*/  SYNCS.PHASECHK.TRANS64.TRYWAIT P0, [UR5], R3 ;  /* 0x00000003ff0075a7 */ /* 0x000e640008001105 */
[----:B-1----:R-:W-:Y:S05]  /*3d60*/  @!P0 BRA `(.L_x_68) ;  /* 0x0000004800cc8947 */ /* 0x002fea0003800000 */
.L_x_160:
        /* <DEDUP_REMOVED lines=9> */
.L_x_162:
[----:B------:R-:W-:-:S04]  /*3e00*/  UIADD3 UR4, UPT, UPT, UR4, 0x1, URZ ;  /* 0x0000000104047890 */ /* 0x000fc8000fffe0ff */
[----:B------:R-:W-:-:S04]  /*3e10*/  UISETP.NE.AND UP0, UPT, UR4, 0x4, UPT ;  /* 0x000000040400788c */ /* 0x000fc8000bf05270 */
[----:B------:R-:W-:Y:S02]  /*3e20*/  USEL UR5, URZ, 0x1, UP0 ;  /* 0x00000001ff057887 */ /* 0x000fe40008000000 */
[----:B------:R-:W-:-:S04]  /*3e30*/  USEL UR4, UR4, URZ, UP0 ;  /* 0x000000ff04047287 */ /* 0x000fc80008000000 */
[----:B------:R-:W-:Y:S01]  /*3e40*/  ULEA UR4, UR4, UR41, 0x3 ;  /* 0x0000002904047291 */ /* 0x000fe2000f8e18ff */
[----:B------:R-:W-:-:S04]  /*3e50*/  LOP3.LUT R2, R2, UR5, RZ, 0x3c, !PT ;  /* 0x0000000502027c12 */ /* 0x000fc8000f8e3cff */
[----:B------:R-:W-:-:S04]  /*3e60*/  SHF.L.U32 R2, R2, 0x1f, RZ ;  /* 0x0000001f02027819 */ /* 0x000fc800000006ff */
[----:B------:R-:W2:Y:S02]  /*3e70*/  SYNCS.PHASECHK.TRANS64.TRYWAIT P0, [UR4], R2 ;  /* 0x00000002ff0075a7 */ /* 0x000ea40008001104 */
[----:B--2---:R-:W-:Y:S05]  /*3e80*/  @!P0 BRA `(.L_x_70) ;  /* 0x0000004800b48947 */ /* 0x004fea0003800000 */
.L_x_164:
[----:B------:R-:W-:Y:S01]  /*3e90*/  NOP ;  /* 0x0000000000007918 */ /* 0x000fe20000000000 */
[----:B-1----:R-:W1:Y:S01]  /*3ea0*/  LDS R0, [UR8+0x14] ;  /* 0x00001408ff007984 */ /* 0x002e620008000800 */
[----:B------:R-:W-:Y:S01]  /*3eb0*/  ULOP3.LUT UR4, UR65, 0xffff, URZ, 0xc0, !UPT ;  /* 0x0000ffff41047892 */ /* 0x000fe2000f8ec0ff */
[----:B------:R-:W-:Y:S01]  /*3ec0*/  UMOV UR5, 0xffff ;  /* 0x0000ffff00057882 */ /* 0x000fe20000000000 */
[----:B------:R-:W-:Y:S02]  /*3ed0*/  UMOV UR6, 0x1 ;  /* 0x0000000100067882 */ /* 0x000fe40000000000 */
[----:B------:R-:W-:-:S04]  /*3ee0*/  USHF.R.U32.HI UR4, URZ, 0x5, UR4 ;  /* 0x00000005ff047899 */ /* 0x000fc80008011604 */
[----:B------:R-:W-:Y:S02]  /*3ef0*/  USHF.L.U32 UR5, UR5, UR4, URZ ;  /* 0x0000000405057299 */ /* 0x000fe400080006ff */
[----:B------:R-:W-:-:S04]  /*3f00*/  USHF.L.U32 UR4, UR6, UR4, URZ ;  /* 0x0000000406047299 */ /* 0x000fc800080006ff */
[----:B-1----:R-:W-:-:S04]  /*3f10*/  LOP3.LUT R0, R0, UR5, RZ, 0xc0, !PT ;  /* 0x0000000500007c12 */ /* 0x002fc8000f8ec0ff */
[----:B------:R-:W-:-:S13]  /*3f20*/  ISETP.NE.AND P0, PT, R0, UR5, PT ;  /* 0x0000000500007c0c */ /* 0x000fda000bf05270 */
[----:B------:R-:W-:Y:S05]  /*3f30*/  @P0 BRA `(.L_x_71) ;  /* 0x0000000000580947 */ /* 0x000fea0003800000 */
[----:B------:R-:W1:Y:S02]  /*3f40*/  LDS R0, [UR8+0x18] ;  /* 0x00001808ff007984 */ /* 0x000e640008000800 */
[----:B-1----:R-:W-:-:S04]  /*3f50*/  LOP3.LUT R0, R0, UR4, RZ, 0xc0, !PT ;  /* 0x0000000400007c12 */ /* 0x002fc8000f8ec0ff */
[----:B------:R-:W-:-:S13]  /*3f60*/  ISETP.NE.AND P0, PT, R0, UR4, PT ;  /* 0x0000000400007c0c */ /* 0x000fda000bf05270 */
[----:B------:R-:W-:Y:S05]  /*3f70*/  @P0 BRA `(.L_x_72) ;  /* 0x00000000003c0947 */ /* 0x000fea0003800000 */
[----:B------:R-:W1:Y:S01]  /*3f80*/  S2R R2, SR_LANEID ;  /* 0x0000000000027919 */ /* 0x000e620000000000 */
[----:B------:R-:W-:-:S06]  /*3f90*/  ULOP3.LUT UR5, URZ, UR5, URZ, 0x33, !UPT ;  /* 0x00000005ff057292 */ /* 0x000fcc000f8e33ff */
[----:B------:R-:W-:-:S04]  /*3fa0*/  IMAD.U32 R0, RZ, RZ, UR5 ;  /* 0x00000005ff007e24 */ /* 0x000fc8000f8e00ff */
[----:B------:R2:W4:Y:S02]  /*3fb0*/  REDUX UR7, R0 ;  /* 0x00000000000773c4 */ /* 0x0005240000000000 */
[----:B------:R1:W-:Y:S01]  /*3fc0*/  UTCATOMSWS.AND URZ, UR5 ;  /* 0x0000000500ff79e3 */ /* 0x0003e20008000000 */
[----:B--2---:R-:W-:Y:S01]  /*3fd0*/  LOP3.LUT R0, RZ, UR4, RZ, 0x33, !PT ;  /* 0x00000004ff007c12 */ /* 0x004fe2000f8e33ff */
[----:B------:R-:W-:Y:S02]  /*3fe0*/  VOTEU.ANY UR4, UPT, PT ;  /* 0x0000000000047886 */ /* 0x000fe400038e0100 */
[----:B------:R-:W-:Y:S02]  /*3ff0*/  UFLO.U32 UR4, UR4 ;  /* 0x00000004000472bd */ /* 0x000fe400080e0000 */
[----:B------:R-:W2:Y:S04]  /*4000*/  REDUX UR6, R0 ;  /* 0x00000000000673c4 */ /* 0x000ea80000000000 */
[----:B-1----:R-:W-:-:S02]  /*4010*/  ISETP.EQ.U32.AND P0, PT, R2, UR4, PT ;  /* 0x0000000402007c0c */ /* 0x002fc4000bf02070 */
[----:B----4-:R-:W-:-:S11]  /*4020*/  MOV R2, UR7 ;  /* 0x0000000700027c02 */ /* 0x010fd60008000f00 */
[----:B------:R1:W-:Y:S01]  /*4030*/  @P0 ATOMS.AND RZ, [UR8+0x14], R2 ;  /* 0x00001402ffff098c */ /* 0x0003e2000a800008 */
[----:B--2---:R-:W-:-:S05]  /*4040*/  IMAD.U32 R0, RZ, RZ, UR6 ;  /* 0x00000006ff007e24 */ /* 0x004fca000f8e00ff */
[----:B------:R1:W-:Y:S01]  /*4050*/  @P0 ATOMS.AND RZ, [UR8+0x18], R0 ;  /* 0x00001800ffff098c */ /* 0x0003e2000a800008 */
[----:B------:R-:W-:Y:S05]  /*4060*/  BRA `(.L_x_73) ;  /* 0x0000000000147947 */ /* 0x000fea0003800000 */
.L_x_72:
[----:B------:R-:W-:Y:S02]  /*4070*/  MOV R2, 0x4090 ;  /* 0x0000409000027802 */ /* 0x000fe40000000f00 */
[----:B---3-5:R-:W-:Y:S05]  /*4080*/  CALL.REL.NOINC `($__internal_0_$__cuda_sm10x_tcgen05_guardrail_trap_col_being_dealloced_not_returned_by_alloc) ;  /* 0x0000004c009c7944 */ /* 0x028fea0003c00000 */
[----:B------:R-:W-:Y:S05]  /*4090*/  BRA `(.L_x_73) ;  /* 0x0000000000087947 */ /* 0x000fea0003800000 */
.L_x_71:
[----:B------:R-:W-:Y:S02]  /*40a0*/  MOV R2, 0x40c0 ;  /* 0x000040c000027802 */ /* 0x000fe40000000f00 */
[----:B---3-5:R-:W-:Y:S05]  /*40b0*/  CALL.REL.NOINC `($__internal_2_$__cuda_sm10x_tcgen05_guardrail_trap_unallocated_columns_being_dealloced) ;  /* 0x0000004c00a87944 */ /* 0x028fea0003c00000 */
.L_x_73:
[----:B------:R-:W-:Y:S01]  /*40c0*/  NOP ;  /* 0x0000000000007918 */ /* 0x000fe20000000000 */
[----:B------:R-:W-:Y:S05]  /*40d0*/  EXIT ;  /* 0x000000000000794d */ /* 0x000fea0003800000 */
.L_x_55:
[----:B------:R-:W-:-:S09]  /*40e0*/  UISETP.NE.OR UP0, UPT, UR17, 0x3, !UP3 ;  /* 0x000000031100788c */ /* 0x000fd2000df05670 */
[----:B------:R-:W-:Y:S05]  /*40f0*/  BRA.U UP0, `(.L_x_74) ;  /* 0x0000001100547547 */ /* 0x000fea000b800000 */
[----:B------:R-:W1:Y:S01]  /*4100*/  LDCU UR31, c[0x0][0x370] ;  /* 0x00006e00ff1f77ac */ /* 0x000e620008000800 */
[----:B------:R-:W2:Y:S01]  /*4110*/  LDC.64 R16, c[0x0][0x348] ;  /* 0x0000d200ff107b82 */ /* 0x000ea20000000a00 */
[----:B------:R-:W-:Y:S02]  /*4120*/  HFMA2 R13, -RZ, RZ, 0, 0 ;  /* 0x00000000ff0d7431 */ /* 0x000fe400000001ff */
[----:B------:R-:W-:Y:S01]  /*4130*/  IMAD.MOV.U32 R15, RZ, RZ, 0x1 ;  /* 0x00000001ff0f7424 */ /* 0x000fe200078e00ff */
[----:B------:R-:W1:Y:S01]  /*4140*/  LDCU.128 UR48, c[0x0][0xb10] ;  /* 0x00016200ff3077ac */ /* 0x000e620008000c00 */
[----:B------:R-:W-:Y:S01]  /*4150*/  IMAD.MOV.U32 R14, RZ, RZ, RZ ;  /* 0x000000ffff0e7224 */ /* 0x000fe200078e00ff */
[----:B------:R-:W-:Y:S01]  /*4160*/  MOV R7, 0x2000 ;  /* 0x0000200000077802 */ /* 0x000fe20000000f00 */
[----:B------:R-:W3:Y:S01]  /*4170*/  LDCU UR30, c[0x0][0x374] ;  /* 0x00006e80ff1e77ac */ /* 0x000ee20008000800 */
[----:B------:R-:W4:Y:S01]  /*4180*/  LDC.64 R2, c[0x0][0x888] ;  /* 0x00022200ff027b82 */ /* 0x000f220000000a00 */
[----:B------:R-:W3:Y:S01]  /*4190*/  LDCU UR15, c[0x0][0xb0c] ;  /* 0x00016180ff0f77ac */ /* 0x000ee20008000800 */
[----:B------:R-:W2:Y:S06]  /*41a0*/  LDCU UR41, c[0x0][0xb20] ;  /* 0x00016400ff2977ac */ /* 0x000eac0008000800 */
[----:B------:R-:W4:Y:S01]  /*41b0*/  LDC.64 R4, c[0x0][0x890] ;  /* 0x00022400ff047b82 */ /* 0x000f220000000a00 */
[----:B------:R-:W2:Y:S01]  /*41c0*/  LDCU UR4, c[0x0][0xb30] ;  /* 0x00016600ff0477ac */ /* 0x000ea20008000800 */
[----:B------:R-:W-:Y:S01]  /*41d0*/  UMOV UR21, 0x400 ;  /* 0x0000040000157882 */ /* 0x000fe20000000000 */
[----:B-1----:R-:W-:-:S02]  /*41e0*/  UIMAD.WIDE.U32 UR6, UR31, UR48, URZ ;  /* 0x000000301f0672a5 */ /* 0x002fc4000f8e00ff */
[----:B---3--:R-:W-:Y:S02]  /*41f0*/  UIMAD.WIDE.U32 UR8, UR30, UR51, URZ ;  /* 0x000000331e0872a5 */ /* 0x008fe4000f8e00ff */
[----:B------:R-:W-:Y:S02]  /*4200*/  ULEA UR21, UR47, UR21, 0x18 ;  /* 0x000000152f157291 */ /* 0x000fe4000f8ec0ff */
[----:B------:R-:W-:Y:S02]  /*4210*/  UPLOP3.LUT UP3, UPT, UPT, UPT, UPT, 0x40, 0x4 ;  /* 0x000000000004789c */ /* 0x000fe40003f6e870 */
[----:B------:R-:W-:Y:S01]  /*4220*/  UIADD3 UR37, UPT, UPT, UR21, 0x58, URZ ;  /* 0x0000005815257890 */ /* 0x000fe2000fffe0ff */
[----:B------:R-:W-:Y:S01]  /*4230*/  UMOV UR6, UR7 ;  /* 0x0000000700067c82 */ /* 0x000fe20008000000 */
[----:B------:R-:W-:Y:S01]  /*4240*/  UMOV UR38, UR9 ;  /* 0x0000000900267c82 */ /* 0x000fe20008000000 */
[----:B------:R-:W-:Y:S02]  /*4250*/  UISETP.GE.AND UP0, UPT, UR42, 0x1, UPT ;  /* 0x000000012a00788c */ /* 0x000fe4000bf06270 */
[----:B------:R-:W-:Y:S01]  /*4260*/  UISETP.NE.AND UP4, UPT, UR42, 0x1, UPT ;  /* 0x000000012a00788c */ /* 0x000fe2000bf85270 */
[----:B------:R-:W1:Y:S01]  /*4270*/  LDCU.64 UR22, c[0x0][0xb28] ;  /* 0x00016500ff1677ac */ /* 0x000e620008000a00 */
[----:B------:R-:W-:-:S02]  /*4280*/  UISETP.NE.AND UP6, UPT, UR15, 0x1, UPT ;  /* 0x000000010f00788c */ /* 0x000fc4000bfc5270 */
[----:B------:R-:W-:Y:S02]  /*4290*/  UISETP.NE.AND UP5, UPT, UR50, 0x1, UPT ;  /* 0x000000013200788c */ /* 0x000fe4000bfa5270 */
[----:B------:R-:W-:Y:S02]  /*42a0*/  UIADD3 UR33, UPT, UPT, UR21, 0x40, URZ ;  /* 0x0000004015217890 */ /* 0x000fe4000fffe0ff */
[----:B------:R-:W-:Y:S02]  /*42b0*/  UIADD3 UR25, UPT, UPT, UR21, 0x48, URZ ;  /* 0x0000004815197890 */ /* 0x000fe4000fffe0ff */
[----:B------:R-:W-:Y:S02]  /*42c0*/  UIADD3 UR17, UPT, UPT, UR21, 0x50, URZ ;  /* 0x0000005015117890 */ /* 0x000fe4000fffe0ff */
[----:B------:R-:W-:Y:S02]  /*42d0*/  UPRMT UR37, UR47, 0x654, UR37 ;  /* 0x000006542f257896 */ /* 0x000fe40008000025 */
[----:B------:R-:W-:-:S02]  /*42e0*/  USHF.R.U32.HI UR39, URZ, UR49, UR6 ;  /* 0x00000031ff277299 */ /* 0x000fc40008011606 */
[----:B--2---:R-:W-:Y:S02]  /*42f0*/  USHF.R.U32.HI UR38, URZ, UR41, UR38 ;  /* 0x00000029ff267299 */ /* 0x004fe40008011626 */
[----:B------:R-:W-:-:S11]  /*4300*/  UISETP.NE.AND UP2, UPT, UR4, 0x1, UPT ;  /* 0x000000010400788c */ /* 0x000fd6000bf45270 */
.L_x_85:
[C---:B------:R-:W-:Y:S02]  /*4310*/  LEA R12, R14.reuse, UR21, 0x3 ;  /* 0x000000150e0c7c11 */ /* 0x040fe4000f8e18ff */
[----:B------:R-:W-:Y:S02]  /*4320*/  SHF.L.U32 R0, R13, 0x1f, RZ ;  /* 0x0000001f0d007819 */ /* 0x000fe400000006ff */
[----:B------:R-:W-:Y:S02]  /*4330*/  LEA R8, R14, UR21, 0x4 ;  /* 0x000000150e087c11 */ /* 0x000fe4000f8e20ff */
[----:B--2---:R-:W2:Y:S02]  /*4340*/  SYNCS.PHASECHK.TRANS64.TRYWAIT P0, [R12+URZ+0x90], R0 ;  /* 0x000090000c0075a7 */ /* 0x004ea400080011ff */
[----:B--2---:R-:W-:Y:S05]  /*4350*/  @!P0 BRA `(.L_x_75) ;  /* 0x0000004400988947 */ /* 0x004fea0003800000 */
.L_x_165:
[----:B------:R-:W3:Y:S01]  /*4360*/  LDS.128 R8, [R8+0x120] ;  /* 0x0001200008087984 */ /* 0x000ee20000000c00 */
[----:B------:R-:W-:Y:S01]  /*4370*/  UISETP.GE.AND UP0, UPT, UR42, 0x1, UPT ;  /* 0x000000012a00788c */ /* 0x000fe2000bf06270 */
[----:B------:R-:W-:Y:S01]  /*4380*/  @!PT LDS RZ, [RZ] ;  /* 0x00000000fffff984 */ /* 0x000fe20000000800 */
[----:B------:R-:W-:Y:S01]  /*4390*/  @!PT LDS RZ, [RZ] ;  /* 0x00000000fffff984 */ /* 0x000fe20000000800 */
[----:B------:R-:W-:Y:S01]  /*43a0*/  @!PT LDS RZ, [RZ] ;  /* 0x00000000fffff984 */ /* 0x000fe20000000800 */
[----:B------:R-:W-:Y:S01]  /*43b0*/  @!PT LDS RZ, [RZ] ;  /* 0x00000000fffff984 */ /* 0x000fe20000000800 */
[----:B------:R1:W-:Y:S06]  /*43c0*/  MEMBAR.ALL.CTA ;  /* 0x0000000000007992 */ /* 0x0003ec0000008000 */
[----:B-1----:R-:W1:Y:S01]  /*43d0*/  FENCE.VIEW.ASYNC.S ;  /* 0x00000000000073c6 */ /* 0x002e620000000000 */
[----:B---3--:R-:W-:Y:S11]  /*43e0*/  LOP3.LUT P0, RZ, R10, 0x1, RZ, 0xc0, !PT ;  /* 0x000000010aff7812 */ /* 0x008ff6000780c0ff */
[----:B------:R-:W-:Y:S02]  /*43f0*/  @!UPT UIADD3 URZ, UPT, UPT, URZ, URZ, URZ ;  /* 0x000000fffffff290 */ /* 0x000fe4000fffe0ff */
[----:B-1----:R-:W-:Y:S01]  /*4400*/  VOTEU.ANY UP1, P0 ;  /* 0x0000000000ff7886 */ /* 0x002fe20000020100 */
[----:B------:R-:W-:Y:S11]  /*4410*/  PLOP3.LUT P0, PT, PT, PT, UP1, 0x80, 0x8 ;  /* 0x000000000008781c */ /* 0x000ff60003f0f018 */
[----:B------:R-:W-:Y:S02]  /*4420*/  @!UPT UIADD3 URZ, UPT, UPT, URZ, URZ, URZ ;  /* 0x000000fffffff290 */ /* 0x000fe4000fffe0ff */
[----:B--2---:R-:W-:Y:S02]  /*4430*/  @P0 SHF.R.U32.HI R0, RZ, 0x10, R9 ;  /* 0x00000010ff000819 */ /* 0x004fe40000011609 */
[----:B------:R-:W-:Y:S02]  /*4440*/  @P0 MOV R6, R8 ;  /* 0x0000000800060202 */ /* 0x000fe40000000f00 */
[----:B------:R-:W-:Y:S01]  /*4450*/  @P0 R2UR UR4, R0 ;  /* 0x00000000000402ca */ /* 0x000fe200000e0000 */
[----:B------:R-:W-:Y:S01]  /*4460*/  VIADD R0, R12, 0xa0 ;  /* 0x000000a00c007836 */ /* 0x000fe20000000000 */
[----:B------:R-:W-:Y:S02]  /*4470*/  @P0 LOP3.LUT R8, R9, 0xffff, RZ, 0xc0, !PT ;  /* 0x0000ffff09080812 */ /* 0x000fe400078ec0ff */
[----:B------:R-:W-:Y:S02]  /*4480*/  @P0 R2UR UR6, R6 ;  /* 0x00000000060602ca */ /* 0x000fe400000e0000 */
[----:B------:R-:W-:Y:S02]  /*4490*/  PRMT R0, RZ, 0x654, R0 ;  /* 0x00000654ff007816 */ /* 0x000fe40000000000 */
[----:B------:R-:W-:Y:S02]  /*44a0*/  @P0 R2UR UR5, R8 ;  /* 0x00000000080502ca */ /* 0x000fe400000e0000 */
[----:B------:R1:W-:Y:S03]  /*44b0*/  SYNCS.ARRIVE.TRANS64.RED.A1T0 RZ, [R0+URZ], RZ ;  /* 0x000000ff00ff79a7 */ /* 0x0003e600081004ff */
[----:B------:R-:W-:Y:S04]  /*44c0*/  @UP1 UMOV UR29, UR4 ;  /* 0x00000004001d1c82 */ /* 0x000fe80008000000 */
[----:B------:R-:W-:Y:S04]  /*44d0*/  @UP1 UMOV UR14, UR6 ;  /* 0x00000006000e1c82 */ /* 0x000fe80008000000 */
[----:B------:R-:W-:Y:S01]  /*44e0*/  @UP1 UMOV UR13, UR5 ;  /* 0x00000005000d1c82 */ /* 0x000fe20008000000 */
[----:B------:R-:W-:Y:S05]  /*44f0*/  BRA.U !UP0, `(.L_x_76) ;  /* 0x0000000108a47547 */ /* 0x000fea000b800000 */
[----:B------:R-:W-:Y:S02]  /*4500*/  UIMAD.WIDE.U32 UR18, UR13, UR51, URZ ;  /* 0x000000330d1272a5 */ /* 0x000fe4000f8e00ff */
[----:B------:R-:W-:Y:S02]  /*4510*/  UIMAD.WIDE.U32 UR26, UR14, UR48, URZ ;  /* 0x000000300e1a72a5 */ /* 0x000fe4000f8e00ff */
[----:B------:R-:W-:Y:S02]  /*4520*/  USEL UR4, UR30, UR38, !UP5 ;  /* 0x000000261e047287 */ /* 0x000fe4000e800000 */
[----:B------:R-:W-:Y:S02]  /*4530*/  USEL UR7, UR31, UR39, !UP6 ;  /* 0x000000271f077287 */ /* 0x000fe4000f000000 */
[----:B------:R-:W-:Y:S02]  /*4540*/  UIMAD.WIDE.U32 UR8, UR4, UR22, URZ ;  /* 0x00000016040872a5 */ /* 0x000fe4000f8e00ff */
[----:B------:R-:W-:Y:S01]  /*4550*/  UIMAD.WIDE.U32 UR10, UR7, UR22, URZ ;  /* 0x00000016070a72a5 */ /* 0x000fe2000f8e00ff */
[----:B------:R-:W-:Y:S02]  /*4560*/  UMOV UR5, UR19 ;  /* 0x0000001300057c82 */ /* 0x000fe40008000000 */
[----:B------:R-:W-:Y:S03]  /*4570*/  USHF.R.U32.HI UR6, URZ, UR41, UR5 ;  /* 0x00000029ff067299 */ /* 0x000fe60008011605 */
[----:B------:R-:W-:Y:S01]  /*4580*/  UMOV UR5, UR27 ;  /* 0x0000001b00057c82 */ /* 0x000fe20008000000 */
[----:B------:R-:W-:Y:S02]  /*4590*/  USEL UR6, UR13, UR6, !UP5 ;  /* 0x000000060d067287 */ /* 0x000fe4000e800000 */
[----:B------:R-:W-:Y:S03]  /*45a0*/  USHF.R.U32.HI UR12, URZ, UR49, UR5 ;  /* 0x00000031ff0c7299 */ /* 0x000fe60008011605 */
[----:B------:R-:W-:Y:S02]  /*45b0*/  UMOV UR5, UR9 ;  /* 0x0000000900057c82 */ /* 0x000fe40008000000 */
[----:B------:R-:W-:Y:S03]  /*45c0*/  @UP4 USHF.R.U32.HI UR4, URZ, UR23, UR5 ;  /* 0x00000017ff044299 */ /* 0x000fe60008011605 */
[----:B------:R-:W-:Y:S01]  /*45d0*/  UMOV UR5, UR11 ;  /* 0x0000000b00057c82 */ /* 0x000fe20008000000 */
[----:B------:R-:W-:Y:S02]  /*45e0*/  UIMAD UR4, UR42, UR4, URZ ;  /* 0x000000042a0472a4 */ /* 0x000fe4000f8e02ff */
[----:B------:R-:W-:Y:S02]  /*45f0*/  @UP4 USHF.R.U32.HI UR7, URZ, UR23, UR5 ;  /* 0x00000017ff074299 */ /* 0x000fe40008011605 */
[----:B------:R-:W-:Y:S02]  /*4600*/  UIMAD.WIDE.U32 UR10, UR6, UR22, URZ ;  /* 0x00000016060a72a5 */ /* 0x000fe4000f8e00ff */
[----:B------:R-:W-:Y:S02]  /*4610*/  USEL UR5, UR14, UR12, !UP6 ;  /* 0x0000000c0e057287 */ /* 0x000fe4000f000000 */
[----:B------:R-:W-:Y:S02]  /*4620*/  UIMAD UR8, UR42, UR7, URZ ;  /* 0x000000072a0872a4 */ /* 0x000fe4000f8e02ff */
[----:B------:R-:W-:Y:S03]  /*4630*/  UISETP.GE.AND UP0, UPT, UR6, UR4, UPT ;  /* 0x000000040600728c */ /* 0x000fe6000bf06270 */
[----:B------:R-:W-:Y:S01]  /*4640*/  UMOV UR4, UR11 ;  /* 0x0000000b00047c82 */ /* 0x000fe20008000000 */
[----:B------:R-:W-:Y:S02]  /*4650*/  UISETP.GE.OR UP0, UPT, UR5, UR8, UP0 ;  /* 0x000000080500728c */ /* 0x000fe40008706670 */
[----:B------:R-:W-:Y:S02]  /*4660*/  USHF.R.U32.HI UR4, URZ, UR23, UR4 ;  /* 0x00000017ff047299 */ /* 0x000fe40008011604 */
[----:B------:R-:W-:Y:S02]  /*4670*/  UIMAD.WIDE.U32 UR8, UR5, UR22, URZ ;  /* 0x00000016050872a5 */ /* 0x000fe4000f8e00ff */
[----:B------:R-:W-:Y:S04]  /*4680*/  USEL UR10, UR6, UR4, !UP4 ;  /* 0x00000004060a7287 */ /* 0x000fe8000e000000 */
[----:B------:R-:W-:Y:S01]  /*4690*/  UIADD3 UR11, UPT, UPT, -UR10, URZ, URZ ;  /* 0x000000ff0a0b7290 */ /* 0x000fe2000fffe1ff */
[----:B------:R-:W-:Y:S02]  /*46a0*/  @!UP0 UMOV UR4, UR9 ;  /* 0x0000000900048c82 */ /* 0x000fe40008000000 */
[----:B------:R-:W-:Y:S02]  /*46b0*/  @!UP0 USHF.R.U32.HI UR4, URZ, UR23, UR4 ;  /* 0x00000017ff048299 */ /* 0x000fe40008011604 */
[----:B------:R-:W-:Y:S02]  /*46c0*/  UIMAD UR8, UR42, UR11, UR6 ;  /* 0x0000000b2a0872a4 */ /* 0x000fe4000f8e0206 */
[----:B------:R-:W-:Y:S04]  /*46d0*/  @!UP0 USEL UR4, UR5, UR4, !UP4 ;  /* 0x0000000405048287 */ /* 0x000fe8000e000000 */
[----:B------:R-:W-:Y:S02]  /*46e0*/  @!UP0 UIMAD UR8, UR7, UR8, UR4 ;  /* 0x00000008070882a4 */ /* 0x000fe4000f8e0204 */
[----:B------:R-:W-:Y:S02]  /*46f0*/  @!UP0 UIADD3 UR9, UPT, UPT, UR10, -UR4, URZ ;  /* 0x800000040a098290 */ /* 0x000fe4000fffe0ff */
[----:B------:R-:W-:Y:S02]  /*4700*/  UIADD3 UR4, UPT, UPT, -UR5, URZ, URZ ;  /* 0x000000ff05047290 */ /* 0x000fe4000fffe1ff */
[----:B------:R-:W-:Y:S02]  /*4710*/  UIADD3 UR7, UPT, UPT, -UR6, URZ, URZ ;  /* 0x000000ff06077290 */ /* 0x000fe4000fffe1ff */
[----:B------:R-:W-:Y:S02]  /*4720*/  @!UP0 UIMAD UR6, UR9, UR42, UR5 ;  /* 0x0000002a090682a4 */ /* 0x000fe4000f8e0205 */
[----:B------:R-:W-:Y:S02]  /*4730*/  UIMAD UR14, UR15, UR4, UR14 ;  /* 0x000000040f0e72a4 */ /* 0x000fe4000f8e020e */
[----:B------:R-:W-:Y:S01]  /*4740*/  UIMAD UR13, UR50, UR7, UR13 ;  /* 0x00000007320d72a4 */ /* 0x000fe2000f8e020d */
[----:B------:R-:W-:Y:S02]  /*4750*/  @!UP0 UMOV UR5, UR8 ;  /* 0x0000000800058c82 */ /* 0x000fe40008000000 */
[----:B------:R-:W-:Y:S02]  /*4760*/  UIMAD UR14, UR5, UR15, UR14 ;  /* 0x0000000f050e72a4 */ /* 0x000fe4000f8e020e */
[----:B------:R-:W-:Y:S11]  /*4770*/  UIMAD UR13, UR6, UR50, UR13 ;  /* 0x00000032060d72a4 */ /* 0x000ff6000f8e020d */
[----:B------:R-:W-:Y:S01]  /*4780*/  @!UPT UIADD3 URZ, UPT, UPT, URZ, URZ, URZ ;  /* 0x000000fffffff290 */ /* 0x000fe2000fffe0ff */
.L_x_76:
[----:B------:R-:W2:Y:S01]  /*4790*/  @!UP2 LDCU.128 UR8, c[0x0][0xb10] ;  /* 0x00016200ff08a7ac */ /* 0x000ea20008000c00 */
[C---:B----4-:R-:W-:Y:S02]  /*47a0*/  ISETP.NE.U32.AND P1, PT, R4.reuse, RZ, PT ;  /* 0x000000ff0400720c */ /* 0x050fe40003f25070 */
[----:B------:R-:W-:Y:S02]  /*47b0*/  ISETP.NE.U32.AND P0, PT, R4, RZ, PT ;  /* 0x000000ff0400720c */ /* 0x000fe40003f05070 */
[C---:B------:R-:W-:Y:S02]  /*47c0*/  ISETP.NE.AND.EX P1, PT, R5.reuse, RZ, PT, P1 ;  /* 0x000000ff0500720c */ /* 0x040fe40003f25310 */
[----:B------:R-:W-:Y:S01]  /*47d0*/  ISETP.NE.AND.EX P0, PT, R5, RZ, PT, P0 ;  /* 0x000000ff0500720c */ /* 0x000fe20003f05300 */
[----:B------:R-:W3:Y:S01]  /*47e0*/  @!UP2 LDCU UR5, c[0x0][0xb0c] ;  /* 0x00016180ff05a7ac */ /* 0x000ee20008000800 */
[----:B------:R-:W-:Y:S01]  /*47f0*/  SHF.L.U32 R9, R15, 0x1f, RZ ;  /* 0x0000001f0f097819 */ /* 0x000fe200000006ff */
[----:B------:R-:W-:Y:S02]  /*4800*/  USHF.L.U32 UR35, UR16, 0x7, URZ ;  /* 0x0000000710237899 */ /* 0x000fe400080006ff */
[----:B------:R-:W-:Y:S02]  /*4810*/  USHF.L.U32 UR34, UR20, 0x6, URZ ;  /* 0x0000000614227899 */ /* 0x000fe400080006ff */
[----:B--2---:R-:W-:Y:S07]  /*4820*/  UIMAD.WIDE.U32 UR6, UR14, UR8, URZ ;  /* 0x000000080e0672a5 */ /* 0x004fee000f8e00ff */
[----:B------:R-:W-:Y:S01]  /*4830*/  @!UP2 UMOV UR4, UR7 ;  /* 0x000000070004ac82 */ /* 0x000fe20008000000 */
[----:B---3--:R-:W-:Y:S02]  /*4840*/  @!UP2 UISETP.NE.AND UP0, UPT, UR5, 0x1, UPT ;  /* 0x000000010500a88c */ /* 0x008fe4000bf05270 */
[----:B------:R-:W-:Y:S02]  /*4850*/  @!UP2 USHF.R.U32.HI UR4, URZ, UR9, UR4 ;  /* 0x00000009ff04a299 */ /* 0x000fe40008011604 */
[----:B------:R-:W-:Y:S02]  /*4860*/  UIMAD.WIDE.U32 UR6, UR13, UR11, URZ ;  /* 0x0000000b0d0672a5 */ /* 0x000fe4000f8e00ff */
[----:B------:R-:W-:Y:S02]  /*4870*/  @!UP2 USEL UR8, UR14, UR4, !UP0 ;  /* 0x000000040e08a287 */ /* 0x000fe4000c000000 */
[----:B------:R-:W-:Y:S03]  /*4880*/  @!UP2 UISETP.NE.AND UP0, UPT, UR10, 0x1, UPT ;  /* 0x000000010a00a88c */ /* 0x000fe6000bf05270 */
[----:B------:R-:W-:Y:S02]  /*4890*/  @!UP2 UMOV UR6, UR7 ;  /* 0x000000070006ac82 */ /* 0x000fe40008000000 */
[----:B------:R-:W2:Y:S02]  /*48a0*/  @!UP2 LDCU UR4, c[0x0][0xb20] ;  /* 0x00016400ff04a7ac */ /* 0x000ea40008000800 */
[----:B--2---:R-:W-:Y:S04]  /*48b0*/  @!UP2 USHF.R.U32.HI UR6, URZ, UR4, UR6 ;  /* 0x00000004ff06a299 */ /* 0x004fe80008011606 */
[----:B------:R-:W-:Y:S04]  /*48c0*/  @!UP2 USEL UR6, UR13, UR6, !UP0 ;  /* 0x000000060d06a287 */ /* 0x000fe8000c000000 */
[----:B------:R-:W-:Y:S02]  /*48d0*/  @!UP2 UIADD3 UR4, UPT, UPT, -UR8, UR6, URZ ;  /* 0x000000060804a290 */ /* 0x000fe4000fffe1ff */
[----:B------:R-:W-:Y:S02]  /*48e0*/  @!UP2 UIADD3 UR6, UPT, UPT, UR8, -UR6, URZ ;  /* 0x800000060806a290 */ /* 0x000fe4000fffe0ff */
[----:B------:R-:W-:Y:S02]  /*48f0*/  @!UP2 UIMAD UR14, UR4, UR5, UR14 ;  /* 0x00000005040ea2a4 */ /* 0x000fe4000f8e020e */
[----:B------:R-:W-:Y:S01]  /*4900*/  @!UP2 UIMAD UR13, UR6, UR10, UR13 ;  /* 0x0000000a060da2a4 */ /* 0x000fe2000f8e020d */
[----:B------:R-:W-:Y:S11]  /*4910*/  BRA.U UP3, `(.L_x_77) ;  /* 0x0000000103107547 */ /* 0x000ff6000b800000 */
[----:B------:R-:W-:Y:S04]  /*4920*/  MOV R6, UR40 ;  /* 0x0000002800067c02 */ /* 0x000fe80008000f00 */
[----:B------:R-:W-:Y:S04]  /*4930*/  SHF.L.U32 R6, R6, 0x1f, RZ ;  /* 0x0000001f06067819 */ /* 0x000fe800000006ff */
[----:B------:R-:W2:Y:S02]  /*4940*/  SYNCS.PHASECHK.TRANS64.TRYWAIT P2, [UR21+0x88], R6 ;  /* 0x00008806ff0075a7 */ /* 0x000ea40008041115 */
[----:B--2---:R-:W-:Y:S05]  /*4950*/  @!P2 BRA `(.L_x_78) ;  /* 0x00000040002ca947 */ /* 0x004fea0003800000 */
.L_x_77:
[----:B------:R-:W-:Y:S05]  /*4960*/  @!P1 BRA `(.L_x_79) ;  /* 0x0000000000309947 */ /* 0x000fea0003800000 */
[----:B------:R-:W-:Y:S01]  /*4970*/  ISETP.NE.U32.AND P1, PT, R2, RZ, PT ;  /* 0x000000ff0200720c */ /* 0x000fe20003f25070 */
[----:B------:R-:W2:Y:S01]  /*4980*/  LDCU.64 UR4, c[0x0][0x358] ;  /* 0x00006b00ff0477ac */ /* 0x000ea20008000a00 */
[----:B------:R-:W-:Y:S02]  /*4990*/  IMAD.MOV.U32 R26, RZ, RZ, 0x1 ;  /* 0x00000001ff1a7424 */ /* 0x000fe400078e00ff */
[----:B------:R-:W-:Y:S11]  /*49a0*/  ISETP.NE.AND.EX P1, PT, R3, RZ, PT, P1 ;  /* 0x000000ff0300720c */ /* 0x000ff60003f25310 */
[----:B------:R-:W-:Y:S02]  /*49b0*/  @!UPT UIADD3 URZ, UPT, UPT, URZ, URZ, URZ ;  /* 0x000000fffffff290 */ /* 0x000fe4000fffe0ff */
[----:B------:R-:W3:Y:S01]  /*49c0*/  @P1 LDC.64 R10, c[0x0][0x888] ;  /* 0x00022200ff0a1b82 */ /* 0x000ee20000000a00 */
[----:B-1----:R-:W-:Y:S04]  /*49d0*/  @P1 IMAD R0, R4, UR36, RZ ;  /* 0x0000002404001c24 */ /* 0x002fe8000f8e02ff */
[----:B---3--:R-:W-:Y:S04]  /*49e0*/  @P1 IMAD.WIDE R10, R0, 0x4, R10 ;  /* 0x00000004000a1825 */ /* 0x008fe800078e020a */
[----:B------:R-:W-:Y:S01]  /*49f0*/  HFMA2 R0, -RZ, RZ, 0, 5.9604644775390625e-08 ;  /* 0x00000001ff007431 */ /* 0x000fe200000001ff */
[----:B--2--5:R2:W5:Y:S04]  /*4a00*/  @P1 LDG.E R27, desc[UR4][R10.64] ;  /* 0x000000040a1b1981 */ /* 0x024568000c1e1900 */
[----:B------:R-:W-:Y:S01]  /*4a10*/  @!P1 PRMT R26, R0, 0x7610, R26 ;  /* 0x00007610001a9816 */ /* 0x000fe2000000001a */
[----:B--2---:R-:W3:Y:S06]  /*4a20*/  @!P1 LDC R27, c[0x0][0x880] ;  /* 0x00022000ff1b9b82 */ /* 0x004eec0000000800 */
.L_x_79:
[----:B---3-5:R-:W-:Y:S01]  /*4a30*/  @!P0 FSETP.EQ.AND P1, PT, R27, RZ, PT ;  /* 0x000000ff1b00820b */ /* 0x028fe20003f22000 */
[----:B------:R-:W-:Y:S01]  /*4a40*/  @!UPT UIADD3 URZ, UPT, UPT, URZ, URZ, URZ ;  /* 0x000000fffffff290 */ /* 0x000fe2000fffe0ff */
[----:B------:R-:W-:Y:S11]  /*4a50*/  @!P0 BRA `(.L_x_80) ;  /* 0x0000000000188947 */ /* 0x000ff60003800000 */
[----:B------:R-:W-:Y:S02]  /*4a60*/  LOP3.LUT P0, RZ, R26, 0xff, RZ, 0xc0, !PT ;  /* 0x000000ff1aff7812 */ /* 0x000fe4000780c0ff */
[----:B------:R-:W-:Y:S04]  /*4a70*/  ISETP.NE.U32.AND P1, PT, R2, RZ, PT ;  /* 0x000000ff0200720c */ /* 0x000fe80003f25070 */
[----:B------:R-:W-:Y:S04]  /*4a80*/  ISETP.NE.AND.EX P1, PT, R3, RZ, PT, P1 ;  /* 0x000000ff0300720c */ /* 0x000fe80003f25310 */
[----:B------:R-:W-:Y:S03]  /*4a90*/  PLOP3.LUT P1, PT, P1, PT, PT, 0x8, 0x80 ;  /* 0x000000000080781c */ /* 0x000fe60000f2e170 */
[----:B------:R-:W-:Y:S11]  /*4aa0*/  @P0 FSETP.EQ.AND P1, PT, R27, RZ, PT ;  /* 0x000000ff1b00020b */ /* 0x000ff60003f22000 */
[----:B------:R-:W-:Y:S02]  /*4ab0*/  @!UPT UIADD3 URZ, UPT, UPT, URZ, URZ, URZ ;  /* 0x000000fffffff290 */ /* 0x000fe4000fffe0ff */
.L_x_80:
[----:B------:R-:W2:Y:S01]  /*4ac0*/  SYNCS.PHASECHK.TRANS64.TRYWAIT P2, [UR21+0x60], R9 ;  /* 0x00006009ff0075a7 */ /* 0x000ea20008041115 */
[----:B------:R-:W-:Y:S04]  /*4ad0*/  ELECT P0, URZ, PT ;  /* 0x0000000000ff782f */ /* 0x000fe80003800000 */
[----:B------:R-:W-:Y:S11]  /*4ae0*/  PLOP3.LUT P1, PT, P1, P0, PT, 0xf2, 0x2f ;  /* 0x00000000002f781c */ /* 0x000ff60000f21e72 */
[----:B------:R-:W-:Y:S02]  /*4af0*/  @!UPT UIADD3 URZ, UPT, UPT, URZ, URZ, URZ ;  /* 0x000000fffffff290 */ /* 0x000fe4000fffe0ff */
[----:B------:R-:W-:Y:S05]  /*4b00*/  @!P1 IADD3 R8, P0, PT, R16, 0x580, RZ ;  /* 0x0000058010089810 */ /* 0x000fea0007f1e0ff */
[----:B-1----:R-:W-:Y:S01]  /*4b10*/  @!P1 IMAD.X R6, RZ, RZ, R17, P0 ;  /* 0x000000ffff069224 */ /* 0x002fe200000e0611 */
[----:B--2---:R-:W-:Y:S07]  /*4b20*/  @!P2 BRA `(.L_x_81) ;  /* 0x0000003c00d0a947 */ /* 0x004fee0003800000 */
.L_x_168:
[----:B------:R-:W-:Y:S01]  /*4b30*/  @!P1 R2UR UR5, R8 ;  /* 0x00000000080592ca */ /* 0x000fe200000e0000 */
[----:B------:R-:W-:Y:S01]  /*4b40*/  VOTEU.ALL UP0, P1 ;  /* 0x0000000000ff7886 */ /* 0x000fe20000800000 */
[----:B------:R-:W-:Y:S01]  /*4b50*/  @!P1 R2UR UR4, R6 ;  /* 0x00000000060492ca */ /* 0x000fe200000e0000 */
[----:B-1----:R-:W-:Y:S01]  /*4b60*/  @!P1 IMAD.MOV.U32 R0, RZ, RZ, 0x2000 ;  /* 0x00002000ff009424 */ /* 0x002fe200078e00ff */
[----:B------:R-:W-:Y:S01]  /*4b70*/  UMOV UR8, 0x0 ;  /* 0x0000000000087882 */ /* 0x000fe20000000000 */
[----:B------:R-:W-:Y:S01]  /*4b80*/  UMOV UR9, 0x10000000 ;  /* 0x1000000000097882 */ /* 0x000fe20000000000 */
[----:B------:R-:W-:Y:S01]  /*4b90*/  @!UP0 UIADD3 UR32, UPT, UPT, UR21, 0x200, URZ ;  /* 0x0000020015208890 */ /* 0x000fe2000fffe0ff */
[----:B------:R-:W-:Y:S01]  /*4ba0*/  @!P1 IADD3 R8, P0, PT, R16, 0x580, RZ ;  /* 0x0000058010089810 */ /* 0x000fe20007f1e0ff */
[----:B------:R-:W-:Y:S01]  /*4bb0*/  VOTEU.ALL UP0, P1 ;  /* 0x0000000000ff7886 */ /* 0x000fe20000800000 */
[----:B------:R-:W-:Y:S03]  /*4bc0*/  UPRMT UR6, UR47, 0x654, UR33 ;  /* 0x000006542f067896 */ /* 0x000fe60008000021 */
[----:B------:R-:W-:Y:S02]  /*4bd0*/  @!P1 IMAD.X R6, RZ, RZ, R17, P0 ;  /* 0x000000ffff069224 */ /* 0x000fe400000e0611 */
[----:B------:R-:W-:Y:S02]  /*4be0*/  IMAD.U32 R10, RZ, RZ, UR5 ;  /* 0x00000005ff0a7e24 */ /* 0x000fe4000f8e00ff */
[----:B------:R-:W-:Y:S03]  /*4bf0*/  IMAD.U32 R11, RZ, RZ, UR4 ;  /* 0x00000004ff0b7e24 */ /* 0x000fe6000f8e00ff */
[----:B------:R-:W-:Y:S02]  /*4c00*/  @!P1 R2UR UR4, R10 ;  /* 0x000000000a0492ca */ /* 0x000fe400000e0000 */
[----:B------:R-:W-:Y:S11]  /*4c10*/  @!P1 R2UR UR5, R11 ;  /* 0x000000000b0592ca */ /* 0x000ff600000e0000 */
[----:B------:R-:W-:Y:S02]  /*4c20*/  @!UPT UIADD3 URZ, UPT, UPT, URZ, URZ, URZ ;  /* 0x000000fffffff290 */ /* 0x000fe4000fffe0ff */
[----:B------:R1:W-:Y:S01]  /*4c30*/  @!UP0 UTMALDG.3D [UR32], [UR4], desc[UR8] ;  /* 0x00000820040085b4 */ /* 0x0003e20008011000 */
[----:B------:R1:W-:Y:S01]  /*4c40*/  @!P1 SYNCS.ARRIVE.TRANS64.RED.A0TR RZ, [UR21+0x40], R0 ;  /* 0x00004000ffff99a7 */ /* 0x0003e20008300415 */
[----:B------:R-:W-:Y:S01]  /*4c50*/  SYNCS.ARRIVE.TRANS64.RED.A1T0 RZ, [UR6], RZ ;  /* 0x000000ffffff79a7 */ /* 0x000fe20008100406 */
[----:B------:R-:W2:Y:S02]  /*4c60*/  SYNCS.PHASECHK.TRANS64.TRYWAIT P2, [UR21+0x68], R9 ;  /* 0x00006809ff0075a7 */ /* 0x000ea40008041115 */
[----:B-12---:R-:W-:Y:S05]  /*4c70*/  @!P2 BRA `(.L_x_82) ;  /* 0x0000003c0094a947 */ /* 0x006fea0003800000 */
.L_x_170:
        /* <DEDUP_REMOVED lines=8> */
[----:B------:R-:W-:Y:S01]  /*4d00*/  @!UP0 UIADD3 UR24, UPT, UPT, UR21, 0x2200, URZ ;  /* 0x0000220015188890 */ /* 0x000fe2000fffe0ff */
[----:B------:R-:W-:Y:S01]  /*4d10*/  VOTEU.ALL UP0, P1 ;  /* 0x0000000000ff7886 */ /* 0x000fe20000800000 */
[----:B------:R-:W-:Y:S01]  /*4d20*/  UMOV UR27, UR35 ;  /* 0x00000023001b7c82 */ /* 0x000fe20008000000 */
[----:B------:R-:W-:Y:S02]  /*4d30*/  UMOV UR28, UR36 ;  /* 0x00000024001c7c82 */ /* 0x000fe40008000000 */
[----:B------:R-:W-:Y:S01]  /*4d40*/  IMAD.U32 R10, RZ, RZ, UR5 ;  /* 0x00000005ff0a7e24 */ /* 0x000fe2000f8e00ff */
[----:B------:R-:W-:Y:S01]  /*4d50*/  UPRMT UR6, UR47, 0x654, UR25 ;  /* 0x000006542f067896 */ /* 0x000fe20008000019 */
[----:B------:R-:W-:Y:S02]  /*4d60*/  IMAD.U32 R11, RZ, RZ, UR4 ;  /* 0x00000004ff0b7e24 */ /* 0x000fe4000f8e00ff */
[----:B------:R-:W-:Y:S01]  /*4d70*/  @!P1 IMAD.X R6, RZ, RZ, R17, P0 ;  /* 0x000000ffff069224 */ /* 0x000fe200000e0611 */
        /* <DEDUP_REMOVED lines=8> */
.L_x_172:
[----:B------:R-:W-:Y:S01]  /*4e00*/  @!P1 R2UR UR5, R8 ;  /* 0x00000000080592ca */ /* 0x000fe200000e0000 */
[----:B------:R-:W-:Y:S01]  /*4e10*/  VOTEU.ALL UP0, P1 ;  /* 0x0000000000ff7886 */ /* 0x000fe20000800000 */
[----:B------:R-:W-:Y:S01]  /*4e20*/  @!P1 R2UR UR4, R6 ;  /* 0x00000000060492ca */ /* 0x000fe200000e0000 */
[----:B-1----:R-:W-:Y:S01]  /*4e30*/  @!P1 IMAD.MOV.U32 R0, RZ, RZ, 0x2000 ;  /* 0x00002000ff009424 */ /* 0x002fe200078e00ff */
[----:B------:R-:W-:Y:S01]  /*4e40*/  UMOV UR8, 0x0 ;  /* 0x0000000000087882 */ /* 0x000fe20000000000 */
[----:B------:R-:W-:Y:S01]  /*4e50*/  UMOV UR9, 0x10000000 ;  /* 0x1000000000097882 */ /* 0x000fe20000000000 */
[----:B------:R-:W-:Y:S01]  /*4e60*/  @!UP0 UIADD3 UR18, UPT, UPT, UR34, 0x20, URZ ;  /* 0x0000002022128890 */ /* 0x000fe2000fffe0ff */
[----:B------:R-:W-:Y:S01]  /*4e70*/  VIADD R14, R14, 0x1 ;  /* 0x000000010e0e7836 */ /* 0x000fe20000000000 */
[----:B------:R-:W-:Y:S01]  /*4e80*/  @!UP0 UIADD3 UR16, UPT, UPT, UR21, 0x4200, URZ ;  /* 0x0000420015108890 */ /* 0x000fe2000fffe0ff */
[----:B------:R-:W-:Y:S01]  /*4e90*/  VOTEU.ALL UP0, P1 ;  /* 0x0000000000ff7886 */ /* 0x000fe20000800000 */
[----:B------:R-:W-:Y:S01]  /*4ea0*/  UMOV UR19, UR35 ;  /* 0x0000002300137c82 */ /* 0x000fe20008000000 */
[----:B------:R-:W-:Y:S02]  /*4eb0*/  UMOV UR20, UR36 ;  /* 0x0000002400147c82 */ /* 0x000fe40008000000 */
[----:B------:R-:W-:Y:S01]  /*4ec0*/  IMAD.U32 R10, RZ, RZ, UR5 ;  /* 0x00000005ff0a7e24 */ /* 0x000fe2000f8e00ff */
[----:B------:R-:W-:Y:S01]  /*4ed0*/  UPRMT UR6, UR47, 0x654, UR17 ;  /* 0x000006542f067896 */ /* 0x000fe20008000011 */
        /* <DEDUP_REMOVED lines=9> */
.L_x_174:
[----:B------:R-:W-:Y:S01]  /*4f70*/  @!P1 IADD3 R6, P0, PT, R16, 0x580, RZ ;  /* 0x0000058010069810 */ /* 0x000fe20007f1e0ff */
[----:B------:R-:W-:Y:S01]  /*4f80*/  VOTEU.ALL UP0, P1 ;  /* 0x0000000000ff7886 */ /* 0x000fe20000800000 */
[----:B------:R-:W-:Y:S01]  /*4f90*/  UMOV UR6, 0x0 ;  /* 0x0000000000067882 */ /* 0x000fe20000000000 */
[----:B------:R-:W-:Y:S01]  /*4fa0*/  UMOV UR7, 0x10000000 ;  /* 0x1000000000077882 */ /* 0x000fe20000000000 */
[----:B------:R-:W-:Y:S01]  /*4fb0*/  @!P1 R2UR UR5, R6 ;  /* 0x00000000060592ca */ /* 0x000fe200000e0000 */
[----:B-1----:R-:W-:Y:S01]  /*4fc0*/  @!P1 IMAD.X R0, RZ, RZ, R17, P0 ;  /* 0x000000ffff009224 */ /* 0x002fe200000e0611 */
[----:B------:R-:W-:Y:S01]  /*4fd0*/  @!UP0 UIADD3 UR10, UPT, UPT, UR34, 0x30, URZ ;  /* 0x00000030220a8890 */ /* 0x000fe2000fffe0ff */
[----:B------:R-:W-:Y:S01]  /*4fe0*/  R2UR UR16, R53 ;  /* 0x00000000351072ca */ /* 0x000fe200000e0000 */
[----:B------:R-:W-:Y:S01]  /*4ff0*/  @!UP0 UIADD3 UR8, UPT, UPT, UR21, 0x6200, URZ ;  /* 0x0000620015088890 */ /* 0x000fe2000fffe0ff */
[----:B------:R-:W-:Y:S01]  /*5000*/  ISETP.NE.AND P0, PT, R14, 0x2, PT ;  /* 0x000000020e00780c */ /* 0x000fe20003f05270 */
[----:B------:R-:W-:Y:S01]  /*5010*/  @!UP0 UIADD3 UR9, UPT, UPT, UR21, 0x58, URZ ;  /* 0x0000005815098890 */ /* 0x000fe2000fffe0ff */
[----:B------:R-:W-:Y:S01]  /*5020*/  @!P1 R2UR UR4, R0 ;  /* 0x00000000000492ca */ /* 0x000fe200000e0000 */
[----:B------:R-:W-:Y:S01]  /*5030*/  VOTEU.ALL UP0, P1 ;  /* 0x0000000000ff7886 */ /* 0x000fe20000800000 */
[----:B------:R-:W-:Y:S01]  /*5040*/  UMOV UR11, UR35 ;  /* 0x00000023000b7c82 */ /* 0x000fe20008000000 */
[----:B------:R-:W-:Y:S01]  /*5050*/  UMOV UR12, UR36 ;  /* 0x00000024000c7c82 */ /* 0x000fe20008000000 */
[----:B------:R-:W-:Y:S01]  /*5060*/  SEL R0, RZ, 0x1, P0 ;  /* 0x00000001ff007807 */ /* 0x000fe20000000000 */
[----:B------:R-:W-:Y:S01]  /*5070*/  UIADD3 UR20, UPT, UPT, UR13, UR63, URZ ;  /* 0x0000003f0d147290 */ /* 0x000fe2000fffe0ff */
[----:B------:R-:W-:Y:S01]  /*5080*/  IMAD.U32 R8, RZ, RZ, UR5 ;  /* 0x00000005ff087e24 */ /* 0x000fe2000f8e00ff */
[----:B------:R-:W-:Y:S01]  /*5090*/  LOP3.LUT R15, R15, 0x1, RZ, 0x3c, !PT ;  /* 0x000000010f0f7812 */ /* 0x000fe200078e3cff */
[----:B------:R-:W-:Y:S01]  /*50a0*/  UPLOP3.LUT UP3, UPT, UPT, UPT, UPT, 0x80, 0x8 ;  /* 0x000000000008789c */ /* 0x000fe20003f6f070 */
[----:B------:R-:W-:Y:S01]  /*50b0*/  LOP3.LUT R13, R13, R0, RZ, 0x3c, !PT ;  /* 0x000000000d0d7212 */ /* 0x000fe200078e3cff */
[----:B------:R-:W-:Y:S01]  /*50c0*/  UIADD3 UR16, UPT, UPT, UR14, UR16, URZ ;  /* 0x000000100e107290 */ /* 0x000fe2000fffe0ff */
[----:B------:R-:W-:Y:S01]  /*50d0*/  SEL R14, R14, RZ, P0 ;  /* 0x000000ff0e0e7207 */ /* 0x000fe20000000000 */
[----:B------:R-:W-:Y:S01]  /*50e0*/  UMOV UR36, UR29 ;  /* 0x0000001d00247c82 */ /* 0x000fe20008000000 */
[----:B------:R-:W-:Y:S01]  /*50f0*/  IMAD.U32 R9, RZ, RZ, UR4 ;  /* 0x00000004ff097e24 */ /* 0x000fe2000f8e00ff */
[----:B------:R-:W-:Y:S04]  /*5100*/  @!P1 R2UR UR4, R8 ;  /* 0x00000000080492ca */ /* 0x000fe800000e0000 */
[----:B------:R-:W-:Y:S11]  /*5110*/  @!P1 R2UR UR5, R9 ;  /* 0x00000000090592ca */ /* 0x000ff600000e0000 */
[----:B------:R-:W-:Y:S02]  /*5120*/  @!UPT UIADD3 URZ, UPT, UPT, URZ, URZ, URZ ;  /* 0x000000fffffff290 */ /* 0x000fe4000fffe0ff */
[----:B------:R2:W-:Y:S01]  /*5130*/  @!UP0 UTMALDG.3D [UR8], [UR4], desc[UR6] ;  /* 0x00000608040085b4 */ /* 0x0005e20008011000 */
[----:B------:R2:W-:Y:S01]  /*5140*/  @!P1 SYNCS.ARRIVE.TRANS64.RED.A0TR RZ, [UR21+0x58], R7 ;  /* 0x00005807ffff99a7 */ /* 0x0005e20008300415 */
[----:B------:R-:W-:Y:S01]  /*5150*/  SYNCS.ARRIVE.TRANS64.RED.A1T0 RZ, [UR37], RZ ;  /* 0x000000ffffff79a7 */ /* 0x000fe20008100425 */
[----:B------:R-:W-:Y:S05]  /*5160*/  BRA.U UP1, `(.L_x_85) ;  /* 0xfffffff101687547 */ /* 0x000fea000b83ffff */
[----:B------:R-:W-:-:S04]  /*5170*/  SHF.L.U32 R2, R15, 0x1f, RZ ;  /* 0x0000001f0f027819 */ /* 0x000fc800000006ff */
[----:B------:R-:W1:Y:S02]  /*5180*/  SYNCS.PHASECHK.TRANS64.TRYWAIT P0, [UR21+0x60], R2 ;  /* 0x00006002ff0075a7 */ /* 0x000e640008001115 */
[----:B-1----:R-:W-:Y:S05]  /*5190*/  @!P0 BRA `(.L_x_86) ;  /* 0x0000003800948947 */ /* 0x002fea0003800000 */
.L_x_176:
[----:B------:R-:W3:Y:S02]  /*51a0*/  SYNCS.PHASECHK.TRANS64.TRYWAIT P0, [UR21+0x68], R2 ;  /* 0x00006802ff0075a7 */ /* 0x000ee40008001115 */
[----:B---3--:R-:W-:Y:S05]  /*51b0*/  @!P0 BRA `(.L_x_87) ;  /* 0x0000003800a48947 */ /* 0x008fea0003800000 */
.L_x_178:
[----:B------:R-:W3:Y:S02]  /*51c0*/  SYNCS.PHASECHK.TRANS64.TRYWAIT P0, [UR21+0x70], R2 ;  /* 0x00007002ff0075a7 */ /* 0x000ee40008001115 */
[----:B---3--:R-:W-:Y:S05]  /*51d0*/  @!P0 BRA `(.L_x_88) ;  /* 0x0000003800b48947 */ /* 0x008fea0003800000 */
.L_x_180:
[----:B-1----:R-:W-:-:S07]  /*51e0*/  MOV R0, UR21 ;  /* 0x0000001500007c02 */ /* 0x002fce0008000f00 */
.L_x_89:
[----:B-1----:R-:W-:-:S04]  /*51f0*/  SHF.L.U32 R2, R15, 0x1f, RZ ;  /* 0x0000001f0f027819 */ /* 0x002fc800000006ff */
[----:B------:R1:W3:Y:S03]  /*5200*/  SYNCS.PHASECHK.TRANS64.TRYWAIT P0, [R0+URZ+0x78], R2 ;  /* 0x00007802000075a7 */ /* 0x0002e600080011ff */
[----:B---3--:R-:W-:Y:S05]  /*5210*/  @!P0 NANOSLEEP.SYNCS 0x989680 ;  /* 0x009896800000895d */ /* 0x008fea0003900000 */
[----:B------:R-:W3:Y:S02]  /*5220*/  @!P0 SYNCS.PHASECHK.TRANS64 P0, [R0+URZ+0x78], R2 ;  /* 0x00007802000085a7 */ /* 0x000ee400080010ff */
[----:B--23--:R-:W-:Y:S05]  /*5230*/  @P0 EXIT ;  /* 0x000000000000094d */ /* 0x00cfea0003800000 */
[----:B------:R-:W-:Y:S05]  /*5240*/  BRA `(.L_x_89) ;  /* 0xfffffffc00e87947 */ /* 0x000fea000383ffff */
.L_x_74:
[----:B------:R-:W-:-:S06]  /*5250*/  UISETP.GE.AND UP0, UPT, UR17, 0x4, UPT ;  /* 0x000000041100788c */ /* 0x000fcc000bf06270 */
[----:B------:R-:W-:-:S13]  /*5260*/  PLOP3.LUT P0, PT, PT, PT, UP0, 0x80, 0x8 ;  /* 0x000000000008781c */ /* 0x000fda0003f0f008 */
[----:B------:R-:W-:Y:S05]  /*5270*/  @!P0 EXIT ;  /* 0x000000000000894d */ /* 0x000fea0003800000 */
[----:B------:R-:W-:Y:S01]  /*5280*/  BAR.SYNC.DEFER_BLOCKING 0x6, 0xa0 ;  /* 0x0182800000007b1d */ /* 0x000fe20000010000 */
[C---:B------:R-:W-:Y:S01]  /*5290*/  IMAD.SHL.U32 R2, R65.reuse, 0x10, RZ ;  /* 0x0000001041027824 */ /* 0x040fe200078e00ff */
[C---:B------:R-:W-:Y:S01]  /*52a0*/  SHF.L.U32 R23, R65.reuse, 0x10, RZ ;  /* 0x0000001041177819 */ /* 0x040fe200000006ff */
[C---:B------:R-:W-:Y:S01]  /*52b0*/  IMAD.SHL.U32 R64, R65.reuse, 0x2, RZ ;  /* 0x0000000241407824 */ /* 0x040fe200078e00ff */
[C---:B------:R-:W-:Y:S01]  /*52c0*/  LOP3.LUT R66, R65.reuse, 0x60, RZ, 0xc0, !PT ;  /* 0x0000006041427812 */ /* 0x040fe200078ec0ff */
[----:B------:R-:W-:Y:S01]  /*52d0*/  HFMA2 R60, -RZ, RZ, 0, 0 ;  /* 0x00000000ff3c7431 */ /* 0x000fe200000001ff */
[----:B------:R-:W-:Y:S02]  /*52e0*/  UMOV UR44, 0x400 ;  /* 0x00000400002c7882 */ /* 0x000fe40000000000 */
[----:B------:R-:W1:Y:S01]  /*52f0*/  LDC.64 R50, c[0x0][0x8b0] ;  /* 0x00022c00ff327b82 */ /* 0x000e620000000a00 */
[----:B------:R-:W-:Y:S01]  /*5300*/  ULEA UR44, UR47, UR44, 0x18 ;  /* 0x0000002c2f2c7291 */ /* 0x000fe2000f8ec0ff */
[----:B------:R-:W-:Y:S01]  /*5310*/  LOP3.LUT R3, R2, 0x60, RZ, 0xc0, !PT ;  /* 0x0000006002037812 */ /* 0x000fe200078ec0ff */
[----:B------:R-:W2:Y:S01]  /*5320*/  LDCU.64 UR6, c[0x0][0x890] ;  /* 0x00011200ff0677ac */ /* 0x000ea20008000a00 */
[----:B------:R-:W-:Y:S01]  /*5330*/  LOP3.LUT R63, R65, 0x2, RZ, 0xc0, !PT ;  /* 0x00000002413f7812 */ /* 0x000fe200078ec0ff */
[----:B------:R-:W-:Y:S01]  /*5340*/  IMAD.MOV.U32 R61, RZ, RZ, 0x1 ;  /* 0x00000001ff3d7424 */ /* 0x000fe200078e00ff */
[----:B------:R-:W-:Y:S01]  /*5350*/  LOP3.LUT R64, R3, 0xc, R64, 0xf8, !PT ;  /* 0x0000000c03407812 */ /* 0x000fe200078ef840 */
[----:B------:R-:W-:Y:S01]  /*5360*/  UIADD3 UR4, UPT, UPT, UR44, 0x200, URZ ;  /* 0x000002002c047890 */ /* 0x000fe2000fffe0ff */
[----:B------:R-:W3:Y:S01]  /*5370*/  LDC.64 R48, c[0x0][0x8a8] ;  /* 0x00022a00ff307b82 */ /* 0x000ee20000000a00 */
[----:B------:R-:W-:Y:S01]  /*5380*/  LOP3.LUT R23, R23, 0x600000, RZ, 0xc0, !PT ;  /* 0x0060000017177812 */ /* 0x000fe200078ec0ff */
[----:B------:R-:W-:Y:S01]  /*5390*/  IMAD.MOV.U32 R22, RZ, RZ, RZ ;  /* 0x000000ffff167224 */ /* 0x000fe200078e00ff */
[----:B------:R-:W-:Y:S01]  /*53a0*/  LOP3.LUT R64, R64, 0x790, R2, 0xf8, !PT ;  /* 0x0000079040407812 */ /* 0x000fe200078ef802 */
[----:B------:R-:W-:Y:S01]  /*53b0*/  IMAD.MOV.U32 R57, RZ, RZ, RZ ;  /* 0x000000ffff397224 */ /* 0x000fe200078e00ff */
[----:B------:R-:W-:Y:S01]  /*53c0*/  LOP3.LUT R65, R65, 0x4, RZ, 0xc0, !PT ;  /* 0x0000000441417812 */ /* 0x000fe200078ec0ff */
[----:B------:R-:W-:Y:S01]  /*53d0*/  IMAD.U32 R55, RZ, RZ, UR4 ;  /* 0x00000004ff377e24 */ /* 0x000fe2000f8e00ff */
[----:B------:R-:W-:Y:S01]  /*53e0*/  MOV R59, RZ ;  /* 0x000000ff003b7202 */ /* 0x000fe20000000f00 */
[----:B------:R-:W4:Y:S01]  /*53f0*/  LDCU UR60, c[0x0][0x370] ;  /* 0x00006e00ff3c77ac */ /* 0x000f220008000800 */
[----:B------:R-:W4:Y:S02]  /*5400*/  LDS R0, [UR44+0x140] ;  /* 0x0001402cff007984 */ /* 0x000f240008000800 */
[----:B------:R-:W-:Y:S01]  /*5410*/  LEA R64, R64, R55, 0x2 ;  /* 0x0000003740407211 */ /* 0x000fe200078e10ff */
[----:B------:R-:W1:Y:S01]  /*5420*/  LDCU UR43, c[0x0][0xb0c] ;  /* 0x00016180ff2b77ac */ /* 0x000e620008000800 */
[----:B--2---:R-:W-:Y:S01]  /*5430*/  IMAD.U32 R68, RZ, RZ, UR6 ;  /* 0x00000006ff447e24 */ /* 0x004fe2000f8e00ff */
[----:B------:R-:W-:-:S02]  /*5440*/  MOV R67, UR7 ;  /* 0x0000000700437c02 */ /* 0x000fc40008000f00 */
[--C-:B------:R-:W-:Y:S01]  /*5450*/  IMAD R63, R63, -0x10, R64.reuse ;  /* 0xfffffff03f3f7824 */ /* 0x100fe200078e0240 */
[----:B------:R-:W2:Y:S01]  /*5460*/  LDCU UR39, c[0x0][0xb30] ;  /* 0x00016600ff2777ac */ /* 0x000ea20008000800 */
[----:B------:R-:W-:Y:S01]  /*5470*/  IMAD R62, R65, -0x10, R64 ;  /* 0xfffffff0413e7824 */ /* 0x000fe200078e0240 */
[----:B------:R-:W1:Y:S01]  /*5480*/  LDCU.64 UR54, c[0x0][0x888] ;  /* 0x00011100ff3677ac */ /* 0x000e620008000a00 */
[----:B------:R-:W1:Y:S01]  /*5490*/  LDCU.64 UR40, c[0x0][0xb28] ;  /* 0x00016500ff2877ac */ /* 0x000e620008000a00 */
[----:B------:R-:W1:Y:S01]  /*54a0*/  LDCU.128 UR56, c[0x0][0xb10] ;  /* 0x00016200ff3877ac */ /* 0x000e620008000c00 */
[----:B------:R-:W1:Y:S01]  /*54b0*/  LDCU UR53, c[0x0][0x374] ;  /* 0x00006e80ff3577ac */ /* 0x000e620008000800 */
[----:B------:R-:W-:Y:S01]  /*54c0*/  UMOV UR52, URZ ;  /* 0x000000ff00347c82 */ /* 0x000fe20008000000 */
[----:B------:R-:W-:Y:S01]  /*54d0*/  UMOV UR46, URZ ;  /* 0x000000ff002e7c82 */ /* 0x000fe20008000000 */
[----:B-1234-:R-:W-:-:S07]  /*54e0*/  IMAD.IADD R23, R0, 0x1, R23 ;  /* 0x0000000100177824 */ /* 0x01efce00078e0217 */
.L_x_133:
[----:B------:R-:W-:Y:S02]  /*54f0*/  LEA R3, R57, UR44, 0x3 ;  /* 0x0000002c39037c11 */ /* 0x000fe4000f8e18ff */
[----:B------:R-:W-:Y:S02]  /*5500*/  SHF.L.U32 R0, R59, 0x1f, RZ ;  /* 0x0000001f3b007819 */ /* 0x000fe400000006ff */
[----:B-1----:R-:W-:Y:S02]  /*5510*/  LEA R4, R57, UR44, 0x4 ;  /* 0x0000002c39047c11 */ /* 0x002fe4000f8e20ff */
[----:B------:R-:W1:Y:S02]  /*5520*/  SYNCS.PHASECHK.TRANS64.TRYWAIT P0, [R3+URZ+0x90], R0 ;  /* 0x00009000030075a7 */ /* 0x000e6400080011ff */
[----:B-12---:R-:W-:Y:S05]  /*5530*/  @!P0 BRA `(.L_x_90) ;  /* 0x0000003400f48947 */ /* 0x006fea0003800000 */
.L_x_181:
        /* <DEDUP_REMOVED lines=8> */
[----:B--2---:R-:W-:Y:S11]  /*55c0*/  LOP3.LUT P0, RZ, R6, 0x1, RZ, 0xc0, !PT ;  /* 0x0000000106ff7812 */ /* 0x004ff6000780c0ff */
[----:B------:R-:W-:Y:S02]  /*55d0*/  @!UPT UIADD3 URZ, UPT, UPT, URZ, URZ, URZ ;  /* 0x000000fffffff290 */ /* 0x000fe4000fffe0ff */
[----:B---3--:R-:W-:Y:S01]  /*55e0*/  VOTEU.ANY UP1, P0 ;  /* 0x0000000000ff7886 */ /* 0x008fe20000020100 */
[----:B------:R-:W-:Y:S01]  /*55f0*/  PLOP3.LUT P0, PT, PT, PT, UP1, 0x80, 0x8 ;  /* 0x000000000008781c */ /* 0x000fe20003f0f018 */
[----:B------:R-:W-:Y:S11]  /*5600*/  UP2UR UR62, UPR, URZ, 0x2 ;  /* 0x00000002ff3e7883 */ /* 0x000ff60008000000 */
[----:B------:R-:W-:Y:S01]  /*5610*/  @!UPT UIADD3 URZ, UPT, UPT, URZ, URZ, URZ ;  /* 0x000000fffffff290 */ /* 0x000fe2000fffe0ff */
[----:B-1----:R-:W-:Y:S02]  /*5620*/  @P0 SHF.R.U32.HI R0, RZ, 0x10, R5 ;  /* 0x00000010ff000819 */ /* 0x002fe40000011605 */
        /* <DEDUP_REMOVED lines=12> */
[----:B------:R-:W2:Y:S01]  /*56f0*/  LDCU UR12, c[0x0][0xb20] ;  /* 0x00016400ff0c77ac */ /* 0x000ea20008000800 */
[----:B------:R-:W-:Y:S02]  /*5700*/  UIMAD.WIDE.U32 UR4, UR53, UR59, URZ ;  /* 0x0000003b350472a5 */ /* 0x000fe4000f8e00ff */
[----:B------:R-:W-:Y:S02]  /*5710*/  UIMAD.WIDE.U32 UR6, UR60, UR56, URZ ;  /* 0x000000383c0672a5 */ /* 0x000fe4000f8e00ff */
[----:B------:R-:W-:Y:S02]  /*5720*/  UISETP.NE.AND UP0, UPT, UR58, 0x1, UPT ;  /* 0x000000013a00788c */ /* 0x000fe4000bf05270 */
[----:B------:R-:W-:Y:S02]  /*5730*/  UIMAD.WIDE.U32 UR8, UR37, UR59, URZ ;  /* 0x0000003b250872a5 */ /* 0x000fe4000f8e00ff */
[----:B------:R-:W-:Y:S02]  /*5740*/  UIMAD.WIDE.U32 UR10, UR38, UR56, URZ ;  /* 0x00000038260a72a5 */ /* 0x000fe4000f8e00ff */
[----:B------:R-:W-:Y:S02]  /*5750*/  UISETP.NE.AND UP1, UPT, UR43, 0x1, UPT ;  /* 0x000000012b00788c */ /* 0x000fe4000bf25270 */
[----:B------:R-:W-:Y:S01]  /*5760*/  UISETP.NE.AND UP2, UPT, UR42, 0x1, UPT ;  /* 0x000000012a00788c */ /* 0x000fe2000bf45270 */
[----:B------:R-:W-:Y:S02]  /*5770*/  UMOV UR4, UR5 ;  /* 0x0000000500047c82 */ /* 0x000fe40008000000 */
[----:B--2---:R-:W-:Y:S03]  /*5780*/  USHF.R.U32.HI UR5, URZ, UR12, UR4 ;  /* 0x0000000cff057299 */ /* 0x004fe60008011604 */
[----:B------:R-:W-:Y:S02]  /*5790*/  UMOV UR4, UR7 ;  /* 0x0000000700047c82 */ /* 0x000fe40008000000 */
[----:B------:R-:W-:Y:S02]  /*57a0*/  USHF.R.U32.HI UR7, URZ, UR57, UR4 ;  /* 0x00000039ff077299 */ /* 0x000fe40008011604 */
[----:B------:R-:W-:Y:S02]  /*57b0*/  USEL UR4, UR53, UR5, !UP0 ;  /* 0x0000000535047287 */ /* 0x000fe4000c000000 */
[----:B------:R-:W-:Y:S01]  /*57c0*/  USEL UR7, UR60, UR7, !UP1 ;  /* 0x000000073c077287 */ /* 0x000fe2000c800000 */
[----:B------:R-:W-:Y:S01]  /*57d0*/  UMOV UR5, UR9 ;  /* 0x0000000900057c82 */ /* 0x000fe20008000000 */
[----:B------:R-:W-:Y:S02]  /*57e0*/  UIMAD.WIDE.U32 UR8, UR4, UR40, URZ ;  /* 0x00000028040872a5 */ /* 0x000fe4000f8e00ff */
[----:B------:R-:W-:Y:S03]  /*57f0*/  USHF.R.U32.HI UR6, URZ, UR12, UR5 ;  /* 0x0000000cff067299 */ /* 0x000fe60008011605 */
[----:B------:R-:W-:Y:S01]  /*5800*/  UMOV UR5, UR11 ;  /* 0x0000000b00057c82 */ /* 0x000fe20008000000 */
[----:B------:R-:W-:Y:S02]  /*5810*/  UIMAD.WIDE.U32 UR10, UR7, UR40, URZ ;  /* 0x00000028070a72a5 */ /* 0x000fe4000f8e00ff */
[----:B------:R-:W-:Y:S02]  /*5820*/  USHF.R.U32.HI UR12, URZ, UR57, UR5 ;  /* 0x00000039ff0c7299 */ /* 0x000fe40008011605 */
[----:B------:R-:W-:Y:S01]  /*5830*/  USEL UR6, UR37, UR6, !UP0 ;  /* 0x0000000625067287 */ /* 0x000fe2000c000000 */
[----:B------:R-:W-:Y:S02]  /*5840*/  UMOV UR5, UR9 ;  /* 0x0000000900057c82 */ /* 0x000fe40008000000 */
[----:B------:R-:W-:Y:S01]  /*5850*/  UMOV UR10, UR11 ;  /* 0x0000000b000a7c82 */ /* 0x000fe20008000000 */
[----:B------:R-:W-:Y:S02]  /*5860*/  @UP2 USHF.R.U32.HI UR4, URZ, UR41, UR5 ;  /* 0x00000029ff042299 */ /* 0x000fe40008011605 */
[----:B------:R-:W-:Y:S02]  /*5870*/  @UP2 USHF.R.U32.HI UR7, URZ, UR41, UR10 ;  /* 0x00000029ff072299 */ /* 0x000fe4000801160a */
[----:B------:R-:W-:Y:S02]  /*5880*/  UIMAD UR4, UR42, UR4, URZ ;  /* 0x000000042a0472a4 */ /* 0x000fe4000f8e02ff */
        /* <DEDUP_REMOVED lines=8> */
[----:B------:R-:W-:Y:S02]  /*5910*/  USEL UR11, UR6, UR4, !UP2 ;  /* 0x00000004060b7287 */ /* 0x000fe4000d000000 */
[----:B------:R-:W-:Y:S02]  /*5920*/  UIADD3 UR8, UPT, UPT, -UR5, URZ, URZ ;  /* 0x000000ff05087290 */ /* 0x000fe4000fffe1ff */
[----:B------:R-:W-:Y:S01]  /*5930*/  UIADD3 UR10, UPT, UPT, -UR11, URZ, URZ ;  /* 0x000000ff0b0a7290 */ /* 0x000fe2000fffe1ff */
[----:B------:R-:W-:Y:S01]  /*5940*/  @!UP0 UMOV UR4, UR9 ;  /* 0x0000000900048c82 */ /* 0x000fe20008000000 */
[----:B------:R-:W-:Y:S02]  /*5950*/  UIADD3 UR9, UPT, UPT, -UR6, URZ, URZ ;  /* 0x000000ff06097290 */ /* 0x000fe4000fffe1ff */
[----:B------:R-:W-:Y:S02]  /*5960*/  @!UP0 USHF.R.U32.HI UR4, URZ, UR41, UR4 ;  /* 0x00000029ff048299 */ /* 0x000fe40008011604 */
[----:B------:R-:W-:Y:S02]  /*5970*/  UIMAD UR10, UR42, UR10, UR6 ;  /* 0x0000000a2a0a72a4 */ /* 0x000fe4000f8e0206 */
[----:B------:R-:W-:Y:S04]  /*5980*/  @!UP0 USEL UR4, UR5, UR4, !UP2 ;  /* 0x0000000405048287 */ /* 0x000fe8000d000000 */
[----:B------:R-:W-:Y:S02]  /*5990*/  @!UP0 UIMAD UR10, UR7, UR10, UR4 ;  /* 0x0000000a070a82a4 */ /* 0x000fe4000f8e0204 */
[----:B------:R-:W-:Y:S02]  /*59a0*/  @!UP0 UIADD3 UR11, UPT, UPT, UR11, -UR4, URZ ;  /* 0x800000040b0b8290 */ /* 0x000fe4000fffe0ff */
[----:B------:R-:W-:Y:S02]  /*59b0*/  UIMAD UR7, UR43, UR8, UR38 ;  /* 0x000000082b0772a4 */ /* 0x000fe4000f8e0226 */
[----:B------:R-:W-:Y:S02]  /*59c0*/  @!UP0 UIMAD UR6, UR11, UR42, UR5 ;  /* 0x0000002a0b0682a4 */ /* 0x000fe4000f8e0205 */
[----:B------:R-:W-:Y:S01]  /*59d0*/  UIMAD UR4, UR58, UR9, UR37 ;  /* 0x000000093a0472a4 */ /* 0x000fe2000f8e0225 */
[----:B------:R-:W-:Y:S02]  /*59e0*/  @!UP0 UMOV UR5, UR10 ;  /* 0x0000000a00058c82 */ /* 0x000fe40008000000 */
[----:B------:R-:W-:Y:S02]  /*59f0*/  UIMAD UR38, UR5, UR43, UR7 ;  /* 0x0000002b052672a4 */ /* 0x000fe4000f8e0207 */
[----:B------:R-:W-:Y:S11]  /*5a00*/  UIMAD UR37, UR6, UR58, UR4 ;  /* 0x0000003a062572a4 */ /* 0x000ff6000f8e0204 */
[----:B------:R-:W-:Y:S01]  /*5a10*/  @!UPT UIADD3 URZ, UPT, UPT, URZ, URZ, URZ ;  /* 0x000000fffffff290 */ /* 0x000fe2000fffe0ff */
.L_x_91:
[----:B------:R-:W-:Y:S01]  /*5a20*/  UISETP.NE.AND UP0, UPT, UR39, 0x1, UPT ;  /* 0x000000012700788c */ /* 0x000fe2000bf05270 */
[----:B------:R-:W-:Y:S01]  /*5a30*/  LOP3.LUT P0, RZ, R55, 0x1b0, RZ, 0xc0, !PT ;  /* 0x000001b037ff7812 */ /* 0x000fe2000780c0ff */
[----:B------:R-:W-:Y:S01]  /*5a40*/  USHF.L.U32 UR50, UR16, 0x7, URZ ;  /* 0x0000000710327899 */ /* 0x000fe200080006ff */
[----:B------:R-:W-:Y:S01]  /*5a50*/  BSSY.RECONVERGENT B6, `(.L_x_92) ;  /* 0x0000034000067945 */ /* 0x000fe20003800200 */
[----:B------:R-:W-:Y:S01]  /*5a60*/  USHF.L.U32 UR49, UR20, 0x6, URZ ;  /* 0x0000000614317899 */ /* 0x000fe200080006ff */
[----:B------:R-:W-:Y:S06]  /*5a70*/  IADD3 R57, PT, PT, R57, 0x1, RZ ;  /* 0x0000000139397810 */ /* 0x000fec0007ffe0ff */
[----:B------:R-:W2:Y:S01]  /*5a80*/  @!UP0 LDCU.128 UR12, c[0x0][0xb10] ;  /* 0x00016200ff0c87ac */ /* 0x000ea20008000c00 */
[----:B------:R-:W3:Y:S01]  /*5a90*/  @!UP0 LDCU UR5, c[0x0][0xb0c] ;  /* 0x00016180ff0587ac */ /* 0x000ee20008000800 */
[----:B------:R-:W4:Y:S01]  /*5aa0*/  @!UP0 LDCU UR10, c[0x0][0xb20] ;  /* 0x00016400ff0a87ac */ /* 0x000f220008000800 */
[----:B--2---:R-:W-:Y:S02]  /*5ab0*/  UIMAD.WIDE.U32 UR8, UR38, UR12, URZ ;  /* 0x0000000c260872a5 */ /* 0x004fe4000f8e00ff */
[----:B------:R-:W-:Y:S02]  /*5ac0*/  UIMAD.WIDE.U32 UR6, UR37, UR15, URZ ;  /* 0x0000000f250672a5 */ /* 0x000fe4000f8e00ff */
[----:B------:R-:W-:Y:S03]  /*5ad0*/  @!UP0 UISETP.NE.AND UP1, UPT, UR14, 0x1, UPT ;  /* 0x000000010e00888c */ /* 0x000fe6000bf25270 */
[----:B------:R-:W-:Y:S01]  /*5ae0*/  @!UP0 UMOV UR4, UR9 ;  /* 0x0000000900048c82 */ /* 0x000fe20008000000 */
[----:B---3--:R-:W-:Y:S02]  /*5af0*/  @!UP0 UISETP.NE.AND UP2, UPT, UR5, 0x1, UPT ;  /* 0x000000010500888c */ /* 0x008fe4000bf45270 */
[----:B------:R-:W-:Y:S01]  /*5b00*/  @!UP0 USHF.R.U32.HI UR4, URZ, UR13, UR4 ;  /* 0x0000000dff048299 */ /* 0x000fe20008011604 */
[----:B------:R-:W-:Y:S02]  /*5b10*/  @!UP0 UMOV UR6, UR7 ;  /* 0x0000000700068c82 */ /* 0x000fe40008000000 */
[----:B----4-:R-:W-:Y:S02]  /*5b20*/  @!UP0 USHF.R.U32.HI UR6, URZ, UR10, UR6 ;  /* 0x0000000aff068299 */ /* 0x010fe40008011606 */
[----:B------:R-:W-:Y:S02]  /*5b30*/  @!UP0 USEL UR7, UR38, UR4, !UP2 ;  /* 0x0000000426078287 */ /* 0x000fe4000d000000 */
[----:B------:R-:W-:Y:S04]  /*5b40*/  @!UP0 USEL UR6, UR37, UR6, !UP1 ;  /* 0x0000000625068287 */ /* 0x000fe8000c800000 */
[----:B------:R-:W-:Y:S02]  /*5b50*/  @!UP0 UIADD3 UR4, UPT, UPT, -UR7, UR6, URZ ;  /* 0x0000000607048290 */ /* 0x000fe4000fffe1ff */
[----:B------:R-:W-:Y:S02]  /*5b60*/  @!UP0 UIADD3 UR6, UPT, UPT, UR7, -UR6, URZ ;  /* 0x8000000607068290 */ /* 0x000fe4000fffe0ff */
[----:B------:R-:W-:Y:S02]  /*5b70*/  @!UP0 UIMAD UR38, UR4, UR5, UR38 ;  /* 0x00000005042682a4 */ /* 0x000fe4000f8e0226 */
[----:B------:R-:W-:Y:S01]  /*5b80*/  @!UP0 UIMAD UR37, UR6, UR14, UR37 ;  /* 0x0000000e062582a4 */ /* 0x000fe2000f8e0225 */
[----:B------:R-:W-:Y:S11]  /*5b90*/  @!P0 BRA `(.L_x_93) ;  /* 0x00000000007c8947 */ /* 0x000ff60003800000 */
[----:B------:R-:W2:Y:S01]  /*5ba0*/  LDCU.64 UR8, c[0x4][0x80] ;  /* 0x01001000ff0877ac */ /* 0x000ea20008000a00 */
[----:B------:R-:W-:Y:S01]  /*5bb0*/  MOV R2, 0x0 ;  /* 0x0000000000027802 */ /* 0x000fe20000000f00 */
[----:B------:R-:W-:Y:S02]  /*5bc0*/  HFMA2 R12, -RZ, RZ, 0, 5.9604644775390625e-08 ;  /* 0x00000001ff0c7431 */ /* 0x000fe400000001ff */
[----:B------:R-:W-:Y:S01]  /*5bd0*/  IMAD.MOV.U32 R8, RZ, RZ, 0x70 ;  /* 0x00000070ff087424 */ /* 0x000fe200078e00ff */
[----:B------:R3:W4:Y:S01]  /*5be0*/  LDC.64 R14, c[0x4][R2] ;  /* 0x01000000020e7b82 */ /* 0x0007220000000a00 */
[----:B------:R-:W1:Y:S01]  /*5bf0*/  LDCU.64 UR6, c[0x4][0x88] ;  /* 0x01001100ff0677ac */ /* 0x000e620008000a00 */
[----:B------:R-:W-:Y:S01]  /*5c00*/  IMAD.MOV.U32 R13, RZ, RZ, RZ ;  /* 0x000000ffff0d7224 */ /* 0x000fe200078e00ff */
[----:B------:R-:W1:Y:S01]  /*5c10*/  LDCU.64 UR4, c[0x4][0x8] ;  /* 0x01000100ff0477ac */ /* 0x000e620008000a00 */
[----:B--2---:R-:W-:Y:S01]  /*5c20*/  MOV R5, UR9 ;  /* 0x0000000900057c02 */ /* 0x004fe20008000f00 */
[----:B------:R-:W-:Y:S01]  /*5c30*/  IMAD.U32 R4, RZ, RZ, UR8 ;  /* 0x00000008ff047e24 */ /* 0x000fe2000f8e00ff */
[----:B-1----:R-:W-:Y:S01]  /*5c40*/  MOV R7, UR7 ;  /* 0x0000000700077c02 */ /* 0x002fe20008000f00 */
[----:B------:R-:W-:Y:S01]  /*5c50*/  IMAD.U32 R6, RZ, RZ, UR6 ;  /* 0x00000006ff067e24 */ /* 0x000fe2000f8e00ff */
[----:B------:R-:W-:Y:S01]  /*5c60*/  MOV R11, UR5 ;  /* 0x00000005000b7c02 */ /* 0x000fe20008000f00 */
[----:B------:R-:W-:Y:S02]  /*5c70*/  IMAD.U32 R10, RZ, RZ, UR4 ;  /* 0x00000004ff0a7e24 */ /* 0x000fe4000f8e00ff */
[----:B------:R-:W-:Y:S07]  /*5c80*/  LEPC R20, `(.L_x_94) ;  /* 0x000000001014794e */ /* 0x000fee0000000000 */
[----:B---345:R-:W-:Y:S05]  /*5c90*/  CALL.ABS.NOINC R14 ;  /* 0x000000000e007343 */ /* 0x038fea0003c00000 */
.L_x_94:
[----:B------:R-:W1:Y:S01]  /*5ca0*/  LDCU.64 UR8, c[0x4][0x80] ;  /* 0x01001000ff0877ac */ /* 0x000e620008000a00 */
[----:B------:R-:W2:Y:S01]  /*5cb0*/  LDC.64 R2, c[0x4][R2] ;  /* 0x0100000002027b82 */ /* 0x000ea20000000a00 */
[----:B------:R-:W-:Y:S02]  /*5cc0*/  HFMA2 R12, -RZ, RZ, 0, 5.9604644775390625e-08 ;  /* 0x00000001ff0c7431 */ /* 0x000fe400000001ff */
[----:B------:R-:W-:Y:S02]  /*5cd0*/  IMAD.MOV.U32 R8, RZ, RZ, 0x70 ;  /* 0x00000070ff087424 */ /* 0x000fe400078e00ff */
[----:B------:R-:W-:Y:S01]  /*5ce0*/  IMAD.MOV.U32 R13, RZ, RZ, RZ ;  /* 0x000000ffff0d7224 */ /* 0x000fe200078e00ff */
[----:B------:R-:W3:Y:S01]  /*5cf0*/  LDCU.64 UR6, c[0x4][0x88] ;  /* 0x01001100ff0677ac */ /* 0x000ee20008000a00 */
[----:B------:R-:W4:Y:S01]  /*5d00*/  LDCU.64 UR4, c[0x4][0x8] ;  /* 0x01000100ff0477ac */ /* 0x000f220008000a00 */
[----:B-1----:R-:W-:Y:S02]  /*5d10*/  MOV R4, UR8 ;  /* 0x0000000800047c02 */ /* 0x002fe40008000f00 */
[----:B------:R-:W-:Y:S02]  /*5d20*/  MOV R5, UR9 ;  /* 0x0000000900057c02 */ /* 0x000fe40008000f00 */
[----:B---3--:R-:W-:Y:S01]  /*5d30*/  MOV R7, UR7 ;  /* 0x0000000700077c02 */ /* 0x008fe20008000f00 */
[----:B------:R-:W-:Y:S01]  /*5d40*/  IMAD.U32 R6, RZ, RZ, UR6 ;  /* 0x00000006ff067e24 */ /* 0x000fe2000f8e00ff */
[----:B----4-:R-:W-:Y:S01]  /*5d50*/  MOV R11, UR5 ;  /* 0x00000005000b7c02 */ /* 0x010fe20008000f00 */
[----:B------:R-:W-:Y:S02]  /*5d60*/  IMAD.U32 R10, RZ, RZ, UR4 ;  /* 0x00000004ff0a7e24 */ /* 0x000fe4000f8e00ff */
[----:B------:R-:W-:Y:S07]  /*5d70*/  LEPC R20, `(.L_x_93) ;  /* 0x000000001014794e */ /* 0x000fee0000000000 */
[----:B--2---:R-:W-:Y:S05]  /*5d80*/  CALL.ABS.NOINC R2 ;  /* 0x0000000002007343 */ /* 0x004fea0003c00000 */
.L_x_93:
[----:B------:R-:W-:Y:S05]  /*5d90*/  BSYNC.RECONVERGENT B6 ;  /* 0x0000000000067941 */ /* 0x000fea0003800200 */
.L_x_92:
[----:B------:R-:W-:Y:S02]  /*5da0*/  R2UR UR6, R54 ;  /* 0x00000000360672ca */ /* 0x000fe400000e0000 */
[----:B------:R-:W-:Y:S02]  /*5db0*/  R2UR UR5, R68 ;  /* 0x00000000440572ca */ /* 0x000fe400000e0000 */
[----:B------:R-:W-:Y:S02]  /*5dc0*/  R2UR UR4, R67 ;  /* 0x00000000430472ca */ /* 0x000fe400000e0000 */
[----:B------:R-:W-:Y:S02]  /*5dd0*/  ISETP.NE.U32.AND P4, PT, R50, RZ, PT ;  /* 0x000000ff3200720c */ /* 0x000fe40003f85070 */
[----:B------:R-:W-:Y:S02]  /*5de0*/  ISETP.NE.U32.AND P2, PT, RZ, UR54, PT ;  /* 0x00000036ff007c0c */ /* 0x000fe4000bf45070 */
[----:B------:R-:W-:Y:S02]  /*5df0*/  ISETP.NE.AND.EX P4, PT, R51, RZ, PT, P4 ;  /* 0x000000ff3300720c */ /* 0x000fe40003f85340 */
[----:B------:R-:W-:Y:S01]  /*5e00*/  ISETP.NE.AND.EX P2, PT, RZ, UR55, PT, P2 ;  /* 0x00000037ff007c0c */ /* 0x000fe2000bf45320 */
[----:B------:R-:W-:Y:S02]  /*5e10*/  UISETP.NE.AND UP2, UPT, UR6, URZ, UPT ;  /* 0x000000ff0600728c */ /* 0x000fe4000bf45270 */
[----:B------:R-:W-:Y:S04]  /*5e20*/  UISETP.NE.U32.AND UP0, UPT, UR5, URZ, UPT ;  /* 0x000000ff0500728c */ /* 0x000fe8000bf05070 */
[----:B------:R-:W-:Y:S01]  /*5e30*/  UISETP.NE.AND.EX UP1, UPT, UR4, URZ, UPT, UP0 ;  /* 0x000000ff0400728c */ /* 0x000fe2000bf25300 */
[----:B------:R-:W-:Y:S01]  /*5e40*/  PLOP3.LUT P1, PT, PT, PT, UP2, 0x80, 0x8 ;  /* 0x000000000008781c */ /* 0x000fe20003f2f028 */
[----:B------:R-:W-:Y:S03]  /*5e50*/  UPLOP3.LUT UP0, UPT, UPT, UPT, UPT, 0x40, 0x4 ;  /* 0x000000000004789c */ /* 0x000fe60003f0e870 */
[----:B------:R-:W-:Y:S06]  /*5e60*/  @UP2 UPLOP3.LUT UP0, UPT, UPT, UPT, UP1, 0x80, 0x8 ;  /* 0x000000000008289c */ /* 0x000fec0003f0f010 */
[----:B------:R-:W-:Y:S01]  /*5e70*/  PLOP3.LUT P0, PT, PT, PT, UP0, 0x80, 0x8 ;  /* 0x000000000008781c */ /* 0x000fe20003f0f008 */
[----:B------:R-:W-:Y:S01]  /*5e80*/  @!UPT UIADD3 URZ, UPT, UPT, URZ, URZ, URZ ;  /* 0x000000fffffff290 */ /* 0x000fe2000fffe0ff */
[----:B------:R-:W-:Y:S11]  /*5e90*/  BRA.U !UP1, `(.L_x_95) ;  /* 0x0000000109407547 */ /* 0x000ff6000b800000 */
[----:B------:R-:W-:Y:S01]  /*5ea0*/  UISETP.NE.U32.AND UP0, UPT, UR54, URZ, UPT ;  /* 0x000000ff3600728c */ /* 0x000fe2000bf05070 */
[----:B------:R-:W-:Y:S01]  /*5eb0*/  R2UR UR6, R68 ;  /* 0x00000000440672ca */ /* 0x000fe200000e0000 */
[----:B------:R-:W2:Y:S01]  /*5ec0*/  LDCU.64 UR8, c[0x0][0x358] ;  /* 0x00006b00ff0877ac */ /* 0x000ea20008000a00 */
[----:B------:R-:W-:Y:S02]  /*5ed0*/  HFMA2 R26, -RZ, RZ, 0, 5.9604644775390625e-08 ;  /* 0x00000001ff1a7431 */ /* 0x000fe400000001ff */
[----:B-1----:R-:W-:Y:S01]  /*5ee0*/  IMAD.MOV.U32 R0, RZ, RZ, 0x1 ;  /* 0x00000001ff007424 */ /* 0x002fe200078e00ff */
[----:B------:R-:W-:Y:S06]  /*5ef0*/  UISETP.NE.AND.EX UP0, UPT, UR55, URZ, UPT, UP0 ;  /* 0x000000ff3700728c */ /* 0x000fec000bf05300 */
[----:B------:R-:W-:Y:S05]  /*5f00*/  PLOP3.LUT P3, PT, PT, PT, UP0, 0x80, 0x8 ;  /* 0x000000000008781c */ /* 0x000fea0003f6f008 */
[----:B------:R-:W1:Y:S01]  /*5f10*/  @UP0 LDCU.64 UR4, c[0x0][0x888] ;  /* 0x00011100ff0407ac */ /* 0x000e620008000a00 */
[----:B------:R-:W-:Y:S07]  /*5f20*/  @UP0 UIMAD UR6, UR36, UR6, URZ ;  /* 0x00000006240602a4 */ /* 0x000fee000f8e02ff */
[----:B------:R-:W-:Y:S01]  /*5f30*/  @!P3 PRMT R26, R0, 0x7610, R26 ;  /* 0x00007610001ab816 */ /* 0x000fe2000000001a */
[----:B-1----:R-:W-:Y:S06]  /*5f40*/  @UP0 UIMAD.WIDE UR4, UR6, 0x4, UR4 ;  /* 0x00000004060408a5 */ /* 0x002fec000f8e0204 */
[----:B------:R-:W-:Y:S02]  /*5f50*/  IMAD.U32 R2, RZ, RZ, UR4 ;  /* 0x00000004ff027e24 */ /* 0x000fe4000f8e00ff */
[----:B------:R-:W-:Y:S03]  /*5f60*/  IMAD.U32 R3, RZ, RZ, UR5 ;  /* 0x00000005ff037e24 */ /* 0x000fe6000f8e00ff */
[----:B------:R-:W1:Y:S02]  /*5f70*/  @!UP0 LDCU UR4, c[0x0][0x880] ;  /* 0x00011000ff0487ac */ /* 0x000e640008000800 */
[----:B--2--5:R2:W5:Y:S02]  /*5f80*/  @P3 LDG.E R27, desc[UR8][R2.64] ;  /* 0x00000008021b3981 */ /* 0x024564000c1e1900 */
[----:B-12---:R-:W-:Y:S02]  /*5f90*/  @!P3 MOV R27, UR4 ;  /* 0x00000004001bbc02 */ /* 0x006fe40008000f00 */
.L_x_95:
[----:B------:R-:W-:Y:S05]  /*5fa0*/  @!P4 BRA `(.L_x_96) ;  /* 0x000000000024c947 */ /* 0x000fea0003800000 */
[----:B------:R-:W-:Y:S01]  /*5fb0*/  ISETP.NE.U32.AND P3, PT, R48, RZ, PT ;  /* 0x000000ff3000720c */ /* 0x000fe20003f65070 */
[----:B------:R-:W2:Y:S03]  /*5fc0*/  LDCU.64 UR4, c[0x0][0x358] ;  /* 0x00006b00ff0477ac */ /* 0x000ea60008000a00 */
[----:B------:R-:W-:Y:S11]  /*5fd0*/  ISETP.NE.AND.EX P3, PT, R49, RZ, PT, P3 ;  /* 0x000000ff3100720c */ /* 0x000ff60003f65330 */
[----:B------:R-:W-:Y:S02]  /*5fe0*/  @!UPT UIADD3 URZ, UPT, UPT, URZ, URZ, URZ ;  /* 0x000000fffffff290 */ /* 0x000fe4000fffe0ff */
[----:B------:R-:W3:Y:S01]  /*5ff0*/  @P3 LDC.64 R2, c[0x0][0x8a8] ;  /* 0x00022a00ff023b82 */ /* 0x000ee20000000a00 */
[----:B-1----:R-:W-:Y:S04]  /*6000*/  @P3 IMAD R0, R50, UR36, RZ ;  /* 0x0000002432003c24 */ /* 0x002fe8000f8e02ff */
[----:B---3--:R-:W-:Y:S05]  /*6010*/  @P3 IMAD.WIDE R2, R0, 0x4, R2 ;  /* 0x0000000400023825 */ /* 0x008fea00078e0202 */
[----:B--2--5:R2:W5:Y:S02]  /*6020*/  @P3 LDG.E R24, desc[UR4][R2.64] ;  /* 0x0000000402183981 */ /* 0x024564000c1e1900 */
[----:B--2---:R-:W3:Y:S02]  /*6030*/  @!P3 LDC R24, c[0x0][0x8a0] ;  /* 0x00022800ff18bb82 */ /* 0x004ee40000000800 */
.L_x_96:
[----:B-----5:R-:W-:Y:S01]  /*6040*/  FSETP.NEU.AND P3, PT, R27, RZ, PT ;  /* 0x000000ff1b00720b */ /* 0x020fe20003f6d000 */
[----:B------:R-:W-:Y:S01]  /*6050*/  BSSY B1, `(.L_x_97) ;  /* 0x0000039000017945 */ /* 0x000fe20003800000 */
[----:B------:R-:W-:Y:S01]  /*6060*/  SEL R3, RZ, 0xffffffff, P2 ;  /* 0xffffffffff037807 */ /* 0x000fe20001000000 */
[----:B------:R-:W-:Y:S01]  /*6070*/  IMAD.MOV.U32 R72, RZ, RZ, 0x1 ;  /* 0x00000001ff487424 */ /* 0x000fe200078e00ff */
[----:B------:R-:W-:Y:S01]  /*6080*/  @P1 LOP3.LUT P2, RZ, R26, 0xff, RZ, 0xc0, !PT ;  /* 0x000000ff1aff1812 */ /* 0x000fe2000784c0ff */
[C---:B------:R-:W-:Y:S01]  /*6090*/  IMAD R25, R22.reuse, 0x40, R23 ;  /* 0x0000004016197824 */ /* 0x040fe200078e0217 */
[----:B-1----:R-:W-:Y:S01]  /*60a0*/  @P1 SEL R0, RZ, 0xffffffff, P3 ;  /* 0xffffffffff001807 */ /* 0x002fe20001800000 */
[----:B------:R-:W-:Y:S01]  /*60b0*/  IMAD R58, R65, -0x10, R63 ;  /* 0xfffffff0413a7824 */ /* 0x000fe200078e023f */
[----:B------:R-:W-:Y:S01]  /*60c0*/  LOP3.LUT R61, R61, 0x1, RZ, 0x3c, !PT ;  /* 0x000000013d3d7812 */ /* 0x000fe200078e3cff */
[----:B------:R-:W-:Y:S01]  /*60d0*/  IMAD.MOV.U32 R71, RZ, RZ, RZ ;  /* 0x000000ffff477224 */ /* 0x000fe200078e00ff */
[C---:B------:R-:W-:Y:S02]  /*60e0*/  @P0 SEL R0, R3.reuse, R0, !P2 ;  /* 0x0000000003000207 */ /* 0x040fe40005000000 */
[----:B------:R-:W-:Y:S02]  /*60f0*/  CS2R R46, SRZ ;  /* 0x00000000002e7805 */ /* 0x000fe4000001ff00 */
[----:B------:R-:W-:Y:S02]  /*6100*/  LEA R70, R22, UR44, 0x3 ;  /* 0x0000002c16467c11 */ /* 0x000fe4000f8e18ff */
[----:B------:R-:W-:Y:S02]  /*6110*/  CS2R R44, SRZ ;  /* 0x00000000002c7805 */ /* 0x000fe4000001ff00 */
[----:B------:R-:W-:Y:S02]  /*6120*/  @P1 LOP3.LUT R0, R0, 0x1, RZ, 0xc0, !PT ;  /* 0x0000000100001812 */ /* 0x000fe400078ec0ff */
[----:B------:R-:W-:Y:S02]  /*6130*/  CS2R R42, SRZ ;  /* 0x00000000002a7805 */ /* 0x000fe4000001ff00 */
[----:B------:R-:W-:Y:S02]  /*6140*/  PLOP3.LUT P2, PT, PT, PT, UP1, 0x80, 0x8 ;  /* 0x000000000008781c */ /* 0x000fe40003f4f018 */
[----:B------:R-:W-:Y:S02]  /*6150*/  CS2R R40, SRZ ;  /* 0x0000000000287805 */ /* 0x000fe4000001ff00 */
[----:B------:R-:W-:Y:S02]  /*6160*/  ISETP.NE.U32.OR P5, PT, R0, 0x1, !P1 ;  /* 0x000000010000780c */ /* 0x000fe40004fa5470 */
[----:B------:R-:W-:Y:S02]  /*6170*/  CS2R R38, SRZ ;  /* 0x0000000000267805 */ /* 0x000fe4000001ff00 */
[----:B------:R-:W-:Y:S02]  /*6180*/  LOP3.LUT P4, R56, R26, 0xff, RZ, 0xc0, !PT ;  /* 0x000000ff1a387812 */ /* 0x000fe4000788c0ff */
[----:B------:R-:W-:Y:S02]  /*6190*/  CS2R R36, SRZ ;  /* 0x0000000000247805 */ /* 0x000fe4000001ff00 */
[----:B------:R-:W-:Y:S02]  /*61a0*/  SEL R2, RZ, 0xffffffff, P3 ;  /* 0xffffffffff027807 */ /* 0x000fe40001800000 */
[----:B------:R-:W-:Y:S02]  /*61b0*/  CS2R R34, SRZ ;  /* 0x0000000000227805 */ /* 0x000fe4000001ff00 */
[----:B------:R-:W-:Y:S02]  /*61c0*/  P2R R69, PR, RZ, 0x20 ;  /* 0x00000020ff457803 */ /* 0x000fe40000000000 */
[----:B------:R-:W-:Y:S02]  /*61d0*/  CS2R R32, SRZ ;  /* 0x0000000000207805 */ /* 0x000fe4000001ff00 */
[----:B------:R-:W-:Y:S02]  /*61e0*/  @P2 SEL R2, R3, R2, !P4 ;  /* 0x0000000203022207 */ /* 0x000fe40006000000 */
[----:B------:R-:W-:Y:S02]  /*61f0*/  @P5 SHF.L.U32 R0, R61, 0x1f, RZ ;  /* 0x0000001f3d005819 */ /* 0x000fe400000006ff */
[----:B------:R-:W-:Y:S02]  /*6200*/  LOP3.LUT R2, R2, 0x1, RZ, 0xc0, !PT ;  /* 0x0000000102027812 */ /* 0x000fe400078ec0ff */
[----:B------:R1:W2:Y:S02]  /*6210*/  @P5 SYNCS.PHASECHK.TRANS64.TRYWAIT P1, [UR44+0x40], R0 ;  /* 0x00004000ff0055a7 */ /* 0x0002a4000802112c */
[----:B------:R-:W-:Y:S04]  /*6220*/  ISETP.NE.U32.AND P2, PT, R2, 0x1, PT ;  /* 0x000000010200780c */ /* 0x000fe80003f45070 */
[----:B------:R-:W-:Y:S02]  /*6230*/  P2R R73, PR, RZ, 0x4 ;  /* 0x00000004ff497803 */ /* 0x000fe40000000000 */
[----:B-1----:R-:W-:Y:S04]  /*6240*/  SHF.L.U32 R0, R60, 0x1f, RZ ;  /* 0x0000001f3c007819 */ /* 0x002fe800000006ff */
[----:B------:R1:W4:Y:S01]  /*6250*/  SYNCS.PHASECHK.TRANS64.TRYWAIT P0, [R70+URZ+0xb0], R0 ;  /* 0x0000b000460075a7 */ /* 0x00032200080011ff */
[----:B--2---:R-:W-:Y:S01]  /*6260*/  @P5 SEL R72, RZ, 0x1, !P1 ;  /* 0x00000001ff485807 */ /* 0x004fe20004800000 */
[----:B-1----:R-:W-:Y:S06]  /*6270*/  @!P5 BRA `(.L_x_98) ;  /* 0x000000000058d947 */ /* 0x002fec0003800000 */
[----:B------:R-:W-:Y:S01]  /*6280*/  IMAD.MOV.U32 R46, RZ, RZ, RZ ;  /* 0x000000ffff2e7224 */ /* 0x000fe200078e00ff */
[----:B------:R-:W-:Y:S01]  /*6290*/  ISETP.NE.AND P1, PT, R72, RZ, PT ;  /* 0x000000ff4800720c */ /* 0x000fe20003f25270 */
[----:B------:R-:W-:Y:S01]  /*62a0*/  BSSY B0, `(.L_x_99) ;  /* 0x000000c000007945 */ /* 0x000fe20003800000 */
[----:B------:R-:W-:Y:S02]  /*62b0*/  CS2R R34, SRZ ;  /* 0x0000000000227805 */ /* 0x000fe4000001ff00 */
[----:B------:R-:W-:Y:S02]  /*62c0*/  CS2R R32, SRZ ;  /* 0x0000000000207805 */ /* 0x000fe4000001ff00 */
[----:B------:R-:W-:Y:S02]  /*62d0*/  CS2R R38, SRZ ;  /* 0x0000000000267805 */ /* 0x000fe4000001ff00 */
[----:B------:R-:W-:Y:S02]  /*62e0*/  CS2R R36, SRZ ;  /* 0x0000000000247805 */ /* 0x000fe4000001ff00 */
[----:B------:R-:W-:Y:S02]  /*62f0*/  CS2R R42, SRZ ;  /* 0x00000000002a7805 */ /* 0x000fe4000001ff00 */
[----:B------:R-:W-:Y:S02]  /*6300*/  CS2R R40, SRZ ;  /* 0x0000000000287805 */ /* 0x000fe4000001ff00 */
[----:B------:R-:W-:Y:S01]  /*6310*/  CS2R R44, SRZ ;  /* 0x00000000002c7805 */ /* 0x000fe2000001ff00 */
[----:B------:R-:W-:Y:S06]  /*6320*/  @P1 BRA `(.L_x_100) ;  /* 0x00000000000c1947 */ /* 0x000fec0003800000 */
[----:B------:R-:W-:Y:S04]  /*6330*/  SHF.L.U32 R3, R61, 0x1f, RZ ;  /* 0x0000001f3d037819 */ /* 0x000fe800000006ff */
[----:B------:R-:W1:Y:S02]  /*6340*/  SYNCS.PHASECHK.TRANS64.TRYWAIT P1, [UR44+0x40], R3 ;  /* 0x00004003ff0075a7 */ /* 0x000e64000802112c */
[----:B-1----:R-:W-:Y:S05]  /*6350*/  @!P1 BRA `(.L_x_101) ;  /* 0x0000002800809947 */ /* 0x002fea0003800000 */
.L_x_100:
[----:B------:R-:W-:Y:S05]  /*6360*/  BSYNC B0 ;  /* 0x0000000000007941 */ /* 0x000fea0003800000 */
.L_x_99:
[----:B------:R-:W-:Y:S01]  /*6370*/  ISETP.NE.AND P1, PT, R73, RZ, PT ;  /* 0x000000ff4900720c */ /* 0x000fe20003f25270 */
[----:B------:R-:W-:Y:S11]  /*6380*/  HFMA2 R71, -RZ, RZ, 0, 5.9604644775390625e-08 ;  /* 0x00000001ff477431 */ /* 0x000ff600000001ff */
[----:B------:R-:W-:Y:S01]  /*6390*/  @!UPT UIADD3 URZ, UPT, UPT, URZ, URZ, URZ ;  /* 0x000000fffffff290 */ /* 0x000fe2000fffe0ff */
[----:B------:R2:W1:Y:S04]  /*63a0*/  @P1 LDS.128 R32, [R64] ;  /* 0x0000000040201984 */ /* 0x0004680000000c00 */
[----:B------:R2:W1:Y:S04]  /*63b0*/  @P1 LDS.128 R36, [R63+0x10] ;  /* 0x000010003f241984 */ /* 0x0004680000000c00 */
[----:B------:R2:W1:Y:S04]  /*63c0*/  @P1 LDS.128 R40, [R62+0x20] ;  /* 0x000020003e281984 */ /* 0x0004680000000c00 */
[----:B------:R2:W1:Y:S02]  /*63d0*/  @P1 LDS.128 R44, [R58+0x30] ;  /* 0x000030003a2c1984 */ /* 0x0004640000000c00 */
.L_x_98:
[----:B------:R-:W-:Y:S05]  /*63e0*/  BSYNC B1 ;  /* 0x0000000000017941 */ /* 0x000fea0003800000 */
.L_x_97:
[----:B-1----:R-:W-:Y:S04]  /*63f0*/  SHF.R.U32.HI R2, RZ, 0x15, R25 ;  /* 0x00000015ff027819 */ /* 0x002fe80000011619 */
[----:B------:R-:W-:Y:S01]  /*6400*/  LOP3.LUT P1, RZ, R2, 0x3, R52, 0x48, !PT ;  /* 0x0000000302ff7812 */ /* 0x000fe20007824834 */
[----:B------:R-:W-:Y:S01]  /*6410*/  @!UPT UIADD3 URZ, UPT, UPT, URZ, URZ, URZ ;  /* 0x000000fffffff290 */ /* 0x000fe2000fffe0ff */
[----:B----4-:R-:W-:Y:S11]  /*6420*/  @P0 BRA `(.L_x_102) ;  /* 0x0000000000080947 */ /* 0x010ff60003800000 */
[----:B------:R-:W1:Y:S02]  /*6430*/  SYNCS.PHASECHK.TRANS64.TRYWAIT P0, [R70+URZ+0xb0], R0 ;  /* 0x0000b000460075a7 */ /* 0x000e6400080011ff */
[----:B-1----:R-:W-:Y:S05]  /*6440*/  @!P0 BRA `(.L_x_103) ;  /* 0x00000028005c8947 */ /* 0x002fea0003800000 */
.L_x_102:
[----:B------:R-:W-:Y:S05]  /*6450*/  @!P1 BRA `(.L_x_104) ;  /* 0x0000000000409947 */ /* 0x000fea0003800000 */
[----:B------:R-:W4:Y:S01]  /*6460*/  LDCU.64 UR8, c[0x4][0x70] ;  /* 0x01000e00ff0877ac */ /* 0x000f220008000a00 */
[----:B------:R-:W-:Y:S01]  /*6470*/  MOV R3, 0x0 ;  /* 0x0000000000037802 */ /* 0x000fe20000000f00 */
[----:B------:R-:W-:Y:S02]  /*6480*/  HFMA2 R12, -RZ, RZ, 0, 5.9604644775390625e-08 ;  /* 0x00000001ff0c7431 */ /* 0x000fe400000001ff */
[----:B------:R-:W-:Y:S02]  /*6490*/  IMAD.MOV.U32 R8, RZ, RZ, 0x192 ;  /* 0x00000192ff087424 */ /* 0x000fe400078e00ff */
[----:B------:R-:W-:Y:S01]  /*64a0*/  IMAD.MOV.U32 R13, RZ, RZ, RZ ;  /* 0x000000ffff0d7224 */ /* 0x000fe200078e00ff */
[----:B------:R-:W5:Y:S01]  /*64b0*/  LDCU.64 UR6, c[0x4][0x78] ;  /* 0x01000f00ff0677ac */ /* 0x000f620008000a00 */
[----:B------:R-:W1:Y:S01]  /*64c0*/  LDC.64 R2, c[0x4][R3] ;  /* 0x0100000003027b82 */ /* 0x000e620000000a00 */
[----:B------:R-:W2:Y:S01]  /*64d0*/  LDCU.64 UR4, c[0x4][0x10] ;  /* 0x01000200ff0477ac */ /* 0x000ea20008000a00 */
[----:B----4-:R-:W-:Y:S01]  /*64e0*/  MOV R5, UR9 ;  /* 0x0000000900057c02 */ /* 0x010fe20008000f00 */
[----:B------:R-:W-:Y:S01]  /*64f0*/  IMAD.U32 R4, RZ, RZ, UR8 ;  /* 0x00000008ff047e24 */ /* 0x000fe2000f8e00ff */
[----:B-----5:R-:W-:Y:S01]  /*6500*/  MOV R7, UR7 ;  /* 0x0000000700077c02 */ /* 0x020fe20008000f00 */
[----:B------:R-:W-:Y:S01]  /*6510*/  IMAD.U32 R6, RZ, RZ, UR6 ;  /* 0x00000006ff067e24 */ /* 0x000fe2000f8e00ff */
[----:B--2---:R-:W-:Y:S01]  /*6520*/  MOV R11, UR5 ;  /* 0x00000005000b7c02 */ /* 0x004fe20008000f00 */
[----:B------:R-:W-:Y:S02]  /*6530*/  IMAD.U32 R10, RZ, RZ, UR4 ;  /* 0x00000004ff0a7e24 */ /* 0x000fe4000f8e00ff */
[----:B------:R-:W-:Y:S07]  /*6540*/  LEPC R20, `(.L_x_104) ;  /* 0x000000001014794e */ /* 0x000fee0000000000 */
[----:B-1-3--:R-:W-:Y:S05]  /*6550*/  CALL.ABS.NOINC R2 ;  /* 0x0000000002007343 */ /* 0x00afea0003c00000 */
.L_x_104:
[----:B------:R-:W-:Y:S05]  /*6560*/  WARPSYNC.ALL ;  /* 0x0000000000007948 */ /* 0x000fea0003800000 */
[----:B------:R-:W-:Y:S01]  /*6570*/  R2UR UR4, R25 ;  /* 0x00000000190472ca */ /* 0x000fe200000e0000 */
[----:B------:R-:W-:Y:S01]  /*6580*/  BSSY.RECONVERGENT B0, `(.L_x_105) ;  /* 0x0000039000007945 */ /* 0x000fe20003800200 */
[----:B------:R-:W-:Y:S11]  /*6590*/  ISETP.NE.AND P0, PT, R66, RZ, PT ;  /* 0x000000ff4200720c */ /* 0x000ff60003f05270 */
[----:B------:R-:W1:Y:S02]  /*65a0*/  LDTM.x16 R4, tmem[UR4] ;  /* 0x00000004000479ee */ /* 0x000e640008240000 */
[C---:B-1-3--:R-:W-:Y:S01]  /*65b0*/  FMUL R0, R24.reuse, R4 ;  /* 0x0000000418007220 */ /* 0x04afe20000400000 */
[C---:B------:R-:W-:Y:S01]  /*65c0*/  FMUL R2, R24.reuse, R5 ;  /* 0x0000000518027220 */ /* 0x040fe20000400000 */
[C---:B------:R-:W-:Y:S01]  /*65d0*/  FMUL R3, R24.reuse, R6 ;  /* 0x0000000618037220 */ /* 0x040fe20000400000 */
[C---:B------:R-:W-:Y:S01]  /*65e0*/  FMUL R7, R24.reuse, R7 ;  /* 0x0000000718077220 */ /* 0x040fe20000400000 */
[C---:B------:R-:W-:Y:S01]  /*65f0*/  FFMA R28, R27.reuse, R32, R0 ;  /* 0x000000201b1c7223 */ /* 0x040fe20000000000 */
        /* <DEDUP_REMOVED lines=10> */
[----:B------:R1:W-:Y:S01]  /*66a0*/  STS.128 [R64], R28 ;  /* 0x0000001c40007388 */ /* 0x0003e20000000c00 */
        /* <DEDUP_REMOVED lines=8> */
[----:B------:R1:W-:Y:S01]  /*6730*/  STS.128 [R63+0x10], R4 ;  /* 0x000010043f007388 */ /* 0x0003e20000000c00 */
[C---:B------:R-:W-:Y:S01]  /*6740*/  FMUL R13, R24.reuse, R17 ;  /* 0x00000011180d7220 */ /* 0x040fe20000400000 */
[C---:B------:R-:W-:Y:S01]  /*6750*/  FFMA R10, R27.reuse, R42, R10 ;  /* 0x0000002a1b0a7223 */ /* 0x040fe2000000000a */
[C---:B------:R-:W-:Y:S01]  /*6760*/  FMUL R14, R24.reuse, R18 ;  /* 0x00000012180e7220 */ /* 0x040fe20000400000 */
[C---:B------:R-:W-:Y:S01]  /*6770*/  FFMA R11, R27.reuse, R43, R15 ;  /* 0x0000002b1b0b7223 */ /* 0x040fe2000000000f */
[----:B------:R-:W-:Y:S01]  /*6780*/  FMUL R19, R24, R19 ;  /* 0x0000001318137220 */ /* 0x000fe20000400000 */
[C---:B------:R-:W-:Y:S01]  /*6790*/  FFMA R12, R27.reuse, R44, R12 ;  /* 0x0000002c1b0c7223 */ /* 0x040fe2000000000c */
[C---:B------:R-:W-:Y:S01]  /*67a0*/  FFMA R13, R27.reuse, R45, R13 ;  /* 0x0000002d1b0d7223 */ /* 0x040fe2000000000d */
[C---:B------:R-:W-:Y:S01]  /*67b0*/  FFMA R14, R27.reuse, R46, R14 ;  /* 0x0000002e1b0e7223 */ /* 0x040fe2000000000e */
[----:B------:R1:W-:Y:S01]  /*67c0*/  STS.128 [R62+0x20], R8 ;  /* 0x000020083e007388 */ /* 0x0003e20000000c00 */
[----:B------:R-:W-:Y:S05]  /*67d0*/  FFMA R15, R27, R47, R19 ;  /* 0x0000002f1b0f7223 */ /* 0x000fea0000000013 */
[----:B------:R1:W-:Y:S01]  /*67e0*/  STS.128 [R58+0x30], R12 ;  /* 0x0000300c3a007388 */ /* 0x0003e20000000c00 */
[----:B------:R-:W-:Y:S01]  /*67f0*/  @!PT LDS RZ, [RZ] ;  /* 0x00000000fffff984 */ /* 0x000fe20000000800 */
[----:B------:R-:W-:Y:S01]  /*6800*/  @!PT LDS RZ, [RZ] ;  /* 0x00000000fffff984 */ /* 0x000fe20000000800 */
[----:B------:R-:W-:Y:S01]  /*6810*/  @!PT LDS RZ, [RZ] ;  /* 0x00000000fffff984 */ /* 0x000fe20000000800 */
[----:B------:R-:W-:Y:S01]  /*6820*/  @!PT LDS RZ, [RZ] ;  /* 0x00000000fffff984 */ /* 0x000fe20000000800 */
[----:B------:R3:W-:Y:S06]  /*6830*/  MEMBAR.ALL.CTA ;  /* 0x0000000000007992 */ /* 0x0007ec0000008000 */
[----:B---3--:R-:W3:Y:S02]  /*6840*/  FENCE.VIEW.ASYNC.S ;  /* 0x00000000000073c6 */ /* 0x008ee40000000000 */
[----:B---3--:R-:W-:Y:S06]  /*6850*/  BAR.SYNC.DEFER_BLOCKING 0x1, 0x80 ;  /* 0x0042000000007b1d */ /* 0x008fec0000010000 */
[----:B------:R-:W-:Y:S05]  /*6860*/  @P0 BRA `(.L_x_106) ;  /* 0x0000000000280947 */ /* 0x000fea0003800000 */
[----:B------:R-:W3:Y:S01]  /*6870*/  LDCU.64 UR6, c[0x0][0x348] ;  /* 0x00006900ff0677ac */ /* 0x000ee20008000a00 */
[----:B------:R-:W-:Y:S01]  /*6880*/  UIADD3 UR4, UPT, UPT, UR44, 0x200, URZ ;  /* 0x000002002c047890 */ /* 0x000fe2000fffe0ff */
[----:B------:R-:W-:Y:S05]  /*6890*/  UMOV UR51, UR36 ;  /* 0x0000002400337c82 */ /* 0x000fea0008000000 */
[----:B------:R-:W-:Y:S04]  /*68a0*/  MOV R55, UR4 ;  /* 0x0000000400377c02 */ /* 0x000fe80008000f00 */
[----:B------:R-:W-:Y:S01]  /*68b0*/  R2UR UR48, R55 ;  /* 0x00000000373072ca */ /* 0x000fe200000e0000 */
[----:B---3--:R-:W-:Y:S04]  /*68c0*/  UIADD3 UR4, UP0, UPT, UR6, 0x680, URZ ;  /* 0x0000068006047890 */ /* 0x008fe8000ff1e0ff */
[----:B------:R-:W-:Y:S09]  /*68d0*/  UIADD3.X UR5, UPT, UPT, URZ, UR7, URZ, UP0, !UPT ;  /* 0x00000007ff057290 */ /* 0x000ff200087fe4ff */
[----:B------:R3:W-:Y:S01]  /*68e0*/  UTMASTG.3D [UR48], [UR4] ;  /* 0x00000030040073b5 */ /* 0x0007e20008010000 */
[----:B------:R0:W-:Y:S01]  /*68f0*/  UTMACMDFLUSH ;  /* 0x00000000000079b7 */ /* 0x0001e20000000000 */
[----:B---3--:R-:W-:Y:S04]  /*6900*/  DEPBAR.LE SB0, 0x1 ;  /* 0x000080400000791a */ /* 0x008fe80000000000 */
.L_x_106:
[----:B------:R-:W-:Y:S05]  /*6910*/  BSYNC.RECONVERGENT B0 ;  /* 0x0000000000007941 */ /* 0x000fea0003800200 */
.L_x_105:
[----:B------:R-:W-:Y:S01]  /*6920*/  BAR.SYNC.DEFER_BLOCKING 0x1, 0x80 ;  /* 0x0042000000007b1d */ /* 0x000fe20000010000 */
[----:B------:R-:W-:Y:S01]  /*6930*/  ISETP.NE.AND P1, PT, R69, RZ, PT ;  /* 0x000000ff4500720c */ /* 0x000fe20003f25270 */
[----:B------:R-:W-:Y:S01]  /*6940*/  UISETP.NE.AND UP0, UPT, UR52, URZ, UPT ;  /* 0x000000ff3400728c */ /* 0x000fe2000bf05270 */
[----:B------:R-:W-:Y:S11]  /*6950*/  LEA R2, R71, UR44, 0x3 ;  /* 0x0000002c47027c11 */ /* 0x000ff6000f8e18ff */
[----:B------:R-:W-:Y:S01]  /*6960*/  @P1 SHF.L.U32 R3, R61, 0x1f, RZ ;  /* 0x0000001f3d031819 */ /* 0x000fe200000006ff */
[----:B------:R-:W-:Y:S06]  /*6970*/  BRA.U !UP0, `(.L_x_107) ;  /* 0x0000000108247547 */ /* 0x000fec000b800000 */
[----:B-1----:R-:W-:Y:S01]  /*6980*/  IMAD.U32 R4, RZ, RZ, UR46 ;  /* 0x0000002eff047e24 */ /* 0x002fe2000f8e00ff */
[----:B------:R-:W-:Y:S01]  /*6990*/  MOV R0, UR47 ;  /* 0x0000002f00007c02 */ /* 0x000fe20008000f00 */
[----:B------:R-:W-:Y:S03]  /*69a0*/  UIADD3 UR4, UPT, UPT, UR46, 0x1, URZ ;  /* 0x000000012e047890 */ /* 0x000fe6000fffe0ff */
[----:B------:R-:W-:Y:S01]  /*69b0*/  @P1 LEA R4, R4, UR44, 0x3 ;  /* 0x0000002c04041c11 */ /* 0x000fe2000f8e18ff */
[----:B------:R-:W-:Y:S04]  /*69c0*/  UISETP.NE.AND UP0, UPT, UR4, 0x4, UPT ;  /* 0x000000040400788c */ /* 0x000fe8000bf05270 */
[----:B------:R-:W-:Y:S01]  /*69d0*/  @P1 VIADD R4, R4, 0x60 ;  /* 0x0000006004041836 */ /* 0x000fe20000000000 */
[----:B------:R-:W-:Y:S04]  /*69e0*/  USEL UR46, UR4, URZ, UP0 ;  /* 0x000000ff042e7287 */ /* 0x000fe80008000000 */
[----:B------:R-:W-:Y:S04]  /*69f0*/  @P1 PRMT R0, R0, 0x654, R4 ;  /* 0x0000065400001816 */ /* 0x000fe80000000004 */
[----:B------:R3:W-:Y:S04]  /*6a00*/  @P1 SYNCS.ARRIVE.TRANS64.RED.A1T0 RZ, [R0+URZ], RZ ;  /* 0x000000ff00ff19a7 */ /* 0x0007e800081004ff */
.L_x_107:
[----:B------:R-:W4:Y:S01]  /*6a10*/  @P1 SYNCS.PHASECHK.TRANS64.TRYWAIT P0, [R2+URZ+0x40], R3 ;  /* 0x00004003020015a7 */ /* 0x000f2200080011ff */
[----:B------:R-:W-:Y:S01]  /*6a20*/  BSSY B1, `(.L_x_108) ;  /* 0x0000016000017945 */ /* 0x000fe20003800000 */
[----:B----4-:R-:W-:Y:S03]  /*6a30*/  @P1 SEL R72, RZ, 0x1, !P0 ;  /* 0x00000001ff481807 */ /* 0x010fe60004000000 */
[----:B------:R-:W-:Y:S05]  /*6a40*/  @!P1 BRA `(.L_x_109) ;  /* 0x00000000004c9947 */ /* 0x000fea0003800000 */
[----:B------:R-:W-:Y:S01]  /*6a50*/  ISETP.NE.AND P0, PT, R72, RZ, PT ;  /* 0x000000ff4800720c */ /* 0x000fe20003f05270 */
[----:B------:R-:W-:Y:S01]  /*6a60*/  BSSY B0, `(.L_x_110) ;  /* 0x000000b000007945 */ /* 0x000fe20003800000 */
[----:B------:R-:W-:Y:S11]  /*6a70*/  ISETP.NE.AND P1, PT, R73, RZ, PT ;  /* 0x000000ff4900720c */ /* 0x000ff60003f25270 */
[----:B------:R-:W-:Y:S02]  /*6a80*/  @!UPT UIADD3 URZ, UPT, UPT, URZ, URZ, URZ ;  /* 0x000000fffffff290 */ /* 0x000fe4000fffe0ff */
[C---:B-1----:R-:W-:Y:S01]  /*6a90*/  @P1 IMAD R6, R71.reuse, 0x2000, R64 ;  /* 0x0000200047061824 */ /* 0x042fe200078e0240 */
[C---:B------:R-:W-:Y:S01]  /*6aa0*/  @P1 LEA R4, R71.reuse, R62, 0xd ;  /* 0x0000003e47041211 */ /* 0x040fe200078e68ff */
[C---:B------:R-:W-:Y:S02]  /*6ab0*/  @P1 IMAD R5, R71.reuse, 0x2000, R63 ;  /* 0x0000200047051824 */ /* 0x040fe400078e023f */
[----:B------:R-:W-:Y:S01]  /*6ac0*/  @P1 IMAD R3, R71, 0x2000, R58 ;  /* 0x0000200047031824 */ /* 0x000fe200078e023a */
[----:B------:R-:W-:Y:S06]  /*6ad0*/  @P0 BRA `(.L_x_111) ;  /* 0x00000000000c0947 */ /* 0x000fec0003800000 */
[----:B---3--:R-:W-:Y:S04]  /*6ae0*/  SHF.L.U32 R0, R61, 0x1f, RZ ;  /* 0x0000001f3d007819 */ /* 0x008fe800000006ff */
[----:B------:R-:W1:Y:S02]  /*6af0*/  SYNCS.PHASECHK.TRANS64.TRYWAIT P0, [R2+URZ+0x40], R0 ;  /* 0x00004000020075a7 */ /* 0x000e6400080011ff */
[----:B-1----:R-:W-:Y:S05]  /*6b00*/  @!P0 BRA `(.L_x_112) ;  /* 0x0000002000c08947 */ /* 0x002fea0003800000 */
.L_x_111:
[----:B------:R-:W-:Y:S05]  /*6b10*/  BSYNC B0 ;  /* 0x0000000000007941 */ /* 0x000fea0003800000 */
.L_x_110:
[----:B------:R-:W-:Y:S02]  /*6b20*/  ISETP.NE.AND P0, PT, R73, RZ, PT ;  /* 0x000000ff4900720c */ /* 0x000fe40003f05270 */
[----:B------:R-:W-:Y:S11]  /*6b30*/  IADD3 R71, PT, PT, R71, 0x1, RZ ;  /* 0x0000000147477810 */ /* 0x000ff60007ffe0ff */
[----:B------:R4:W1:Y:S04]  /*6b40*/  @P0 LDS.128 R32, [R6] ;  /* 0x0000000006200984 */ /* 0x0008680000000c00 */
[----:B------:R4:W1:Y:S04]  /*6b50*/  @P0 LDS.128 R36, [R5+0x10] ;  /* 0x0000100005240984 */ /* 0x0008680000000c00 */
[----:B------:R4:W1:Y:S04]  /*6b60*/  @P0 LDS.128 R40, [R4+0x20] ;  /* 0x0000200004280984 */ /* 0x0008680000000c00 */
[----:B------:R4:W1:Y:S02]  /*6b70*/  @P0 LDS.128 R44, [R3+0x30] ;  /* 0x00003000032c0984 */ /* 0x0008640000000c00 */
.L_x_109:
[----:B------:R-:W-:Y:S05]  /*6b80*/  BSYNC B1 ;  /* 0x0000000000017941 */ /* 0x000fea0003800000 */
.L_x_108:
[----:B-1-3--:R-:W-:Y:S05]  /*6b90*/  VIADD R0, R25, 0x10 ;  /* 0x0000001019007836 */ /* 0x00afea0000000000 */
[----:B------:R-:W-:Y:S04]  /*6ba0*/  SHF.R.U32.HI R0, RZ, 0x15, R0 ;  /* 0x00000015ff007819 */ /* 0x000fe80000011600 */
[----:B------:R-:W-:Y:S11]  /*6bb0*/  LOP3.LUT P0, RZ, R0, 0x3, R52, 0x48, !PT ;  /* 0x0000000300ff7812 */ /* 0x000ff60007804834 */
[----:B------:R-:W-:Y:S02]  /*6bc0*/  @!UPT UIADD3 URZ, UPT, UPT, URZ, URZ, URZ ;  /* 0x000000fffffff290 */ /* 0x000fe4000fffe0ff */
[----:B------:R-:W-:Y:S05]  /*6bd0*/  @!P0 BRA `(.L_x_113) ;  /* 0x0000000000408947 */ /* 0x000fea0003800000 */
[----:B------:R-:W1:Y:S01]  /*6be0*/  LDCU.64 UR8, c[0x4][0x70] ;  /* 0x01000e00ff0877ac */ /* 0x000e620008000a00 */
[----:B----4-:R-:W-:Y:S01]  /*6bf0*/  MOV R3, 0x0 ;  /* 0x0000000000037802 */ /* 0x010fe20000000f00 */
[----:B------:R-:W-:Y:S02]  /*6c00*/  HFMA2 R12, -RZ, RZ, 0, 5.9604644775390625e-08 ;  /* 0x00000001ff0c7431 */ /* 0x000fe400000001ff */
[----:B------:R-:W-:Y:S02]  /*6c10*/  IMAD.MOV.U32 R8, RZ, RZ, 0x192 ;  /* 0x00000192ff087424 */ /* 0x000fe400078e00ff */
[----:B------:R-:W-:Y:S01]  /*6c20*/  IMAD.MOV.U32 R13, RZ, RZ, RZ ;  /* 0x000000ffff0d7224 */ /* 0x000fe200078e00ff */
[----:B------:R-:W3:Y:S01]  /*6c30*/  LDCU.64 UR6, c[0x4][0x78] ;  /* 0x01000f00ff0677ac */ /* 0x000ee20008000a00 */
[----:B------:R-:W4:Y:S01]  /*6c40*/  LDC.64 R2, c[0x4][R3] ;  /* 0x0100000003027b82 */ /* 0x000f220000000a00 */
[----:B------:R-:W5:Y:S01]  /*6c50*/  LDCU.64 UR4, c[0x4][0x10] ;  /* 0x01000200ff0477ac */ /* 0x000f620008000a00 */
[----:B-1----:R-:W-:Y:S01]  /*6c60*/  MOV R5, UR9 ;  /* 0x0000000900057c02 */ /* 0x002fe20008000f00 */
[----:B------:R-:W-:Y:S01]  /*6c70*/  IMAD.U32 R4, RZ, RZ, UR8 ;  /* 0x00000008ff047e24 */ /* 0x000fe2000f8e00ff */
[----:B---3--:R-:W-:Y:S01]  /*6c80*/  MOV R7, UR7 ;  /* 0x0000000700077c02 */ /* 0x008fe20008000f00 */
[----:B------:R-:W-:Y:S01]  /*6c90*/  IMAD.U32 R6, RZ, RZ, UR6 ;  /* 0x00000006ff067e24 */ /* 0x000fe2000f8e00ff */
[----:B-----5:R-:W-:Y:S01]  /*6ca0*/  MOV R11, UR5 ;  /* 0x00000005000b7c02 */ /* 0x020fe20008000f00 */
[----:B------:R-:W-:Y:S02]  /*6cb0*/  IMAD.U32 R10, RZ, RZ, UR4 ;  /* 0x00000004ff0a7e24 */ /* 0x000fe4000f8e00ff */
[----:B------:R-:W-:Y:S07]  /*6cc0*/  LEPC R20, `(.L_x_113) ;  /* 0x000000001014794e */ /* 0x000fee0000000000 */
[----:B--2-4-:R-:W-:Y:S05]  /*6cd0*/  CALL.ABS.NOINC R2 ;  /* 0x0000000002007343 */ /* 0x014fea0003c00000 */
.L_x_113:
[----:B------:R-:W-:Y:S05]  /*6ce0*/  WARPSYNC.ALL ;  /* 0x0000000000007948 */ /* 0x000fea0003800000 */
[----:B------:R-:W-:Y:S01]  /*6cf0*/  R2UR UR4, R25 ;  /* 0x00000000190472ca */ /* 0x000fe200000e0000 */
[----:B------:R-:W-:Y:S01]  /*6d00*/  BSSY.RECONVERGENT B0, `(.L_x_114) ;  /* 0x0000041000007945 */ /* 0x000fe20003800200 */
[----:B------:R-:W-:Y:S02]  /*6d10*/  ISETP.NE.AND P6, PT, R69, RZ, PT ;  /* 0x000000ff4500720c */ /* 0x000fe40003fc5270 */
[----:B------:R-:W-:Y:S02]  /*6d20*/  ISETP.NE.AND P0, PT, R66, RZ, PT ;  /* 0x000000ff4200720c */ /* 0x000fe40003f05270 */
[----:B------:R-:W-:Y:S07]  /*6d30*/  MOV R20, UR46 ;  /* 0x0000002e00147c02 */ /* 0x000fee0008000f00 */
[----:B----4-:R-:W1:Y:S02]  /*6d40*/  LDTM.x16 R4, tmem[UR4+0x10] ;  /* 0x00001004000479ee */ /* 0x010e640008240000 */
[----:B------:R-:W-:Y:S01]  /*6d50*/  @P6 LEA R20, R20, UR44, 0x3 ;  /* 0x0000002c14146c11 */ /* 0x000fe2000f8e18ff */
[C---:B-1----:R-:W-:Y:S01]  /*6d60*/  FMUL R0, R24.reuse, R4 ;  /* 0x0000000418007220 */ /* 0x042fe20000400000 */
        /* <DEDUP_REMOVED lines=33> */
[----:B------:R-:W-:Y:S01]  /*6f80*/  FFMA R15, R27, R47, R19 ;  /* 0x0000002f1b0f7223 */ /* 0x000fe20000000013 */
[----:B------:R-:W-:Y:S02]  /*6f90*/  MOV R16, UR47 ;  /* 0x0000002f00107c02 */ /* 0x000fe40008000f00 */
[----:B------:R-:W-:Y:S02]  /*6fa0*/  @P6 IADD3 R17, PT, PT, R20, 0x60, RZ ;  /* 0x0000006014116810 */ /* 0x000fe40007ffe0ff */
[----:B------:R1:W-:Y:S01]  /*6fb0*/  STS.128 [R58+0x2030], R12 ;  /* 0x0020300c3a007388 */ /* 0x0003e20000000c00 */
[----:B------:R-:W-:Y:S02]  /*6fc0*/  LEA R0, R71, UR44, 0x3 ;  /* 0x0000002c47007c11 */ /* 0x000fe4000f8e18ff */
[----:B------:R-:W-:Y:S01]  /*6fd0*/  @P6 PRMT R16, R16, 0x654, R17 ;  /* 0x0000065410106816 */ /* 0x000fe20000000011 */
[----:B------:R-:W-:Y:S01]  /*6fe0*/  @!PT LDS RZ, [RZ] ;  /* 0x00000000fffff984 */ /* 0x000fe20000000800 */
[----:B------:R-:W-:Y:S01]  /*6ff0*/  @!PT LDS RZ, [RZ] ;  /* 0x00000000fffff984 */ /* 0x000fe20000000800 */
[----:B------:R-:W-:Y:S01]  /*7000*/  @!PT LDS RZ, [RZ] ;  /* 0x00000000fffff984 */ /* 0x000fe20000000800 */
[----:B------:R-:W-:Y:S01]  /*7010*/  @!PT LDS RZ, [RZ] ;  /* 0x00000000fffff984 */ /* 0x000fe20000000800 */
[----:B------:R3:W-:Y:S06]  /*7020*/  MEMBAR.ALL.CTA ;  /* 0x0000000000007992 */ /* 0x0007ec0000008000 */
[----:B---3--:R-:W3:Y:S01]  /*7030*/  FENCE.VIEW.ASYNC.S ;  /* 0x00000000000073c6 */ /* 0x008ee20000000000 */
[----:B------:R-:W-:Y:S01]  /*7040*/  @P6 SHF.L.U32 R2, R61, 0x1f, RZ ;  /* 0x0000001f3d026819 */ /* 0x000fe200000006ff */
[----:B---3--:R-:W-:Y:S06]  /*7050*/  BAR.SYNC.DEFER_BLOCKING 0x1, 0x80 ;  /* 0x0042000000007b1d */ /* 0x008fec0000010000 */
[----:B------:R-:W-:Y:S05]  /*7060*/  @P0 BRA `(.L_x_115) ;  /* 0x0000000000280947 */ /* 0x000fea0003800000 */
[----:B------:R-:W3:Y:S01]  /*7070*/  LDCU.64 UR6, c[0x0][0x348] ;  /* 0x00006900ff0677ac */ /* 0x000ee20008000a00 */
[----:B------:R-:W-:Y:S02]  /*7080*/  UIADD3 UR9, UPT, UPT, UR49, 0x10, URZ ;  /* 0x0000001031097890 */ /* 0x000fe4000fffe0ff */
[----:B------:R-:W-:Y:S01]  /*7090*/  UIADD3 UR8, UPT, UPT, UR44, 0x2200, URZ ;  /* 0x000022002c087890 */ /* 0x000fe2000fffe0ff */
[----:B------:R-:W-:Y:S01]  /*70a0*/  UMOV UR10, UR50 ;  /* 0x00000032000a7c82 */ /* 0x000fe20008000000 */
[----:B------:R-:W-:Y:S01]  /*70b0*/  UMOV UR11, UR36 ;  /* 0x00000024000b7c82 */ /* 0x000fe20008000000 */
[----:B---3--:R-:W-:Y:S04]  /*70c0*/  UIADD3 UR4, UP0, UPT, UR6, 0x680, URZ ;  /* 0x0000068006047890 */ /* 0x008fe8000ff1e0ff */
[----:B------:R-:W-:Y:S09]  /*70d0*/  UIADD3.X UR5, UPT, UPT, URZ, UR7, URZ, UP0, !UPT ;  /* 0x00000007ff057290 */ /* 0x000ff200087fe4ff */
[----:B------:R3:W-:Y:S01]  /*70e0*/  UTMASTG.3D [UR8], [UR4] ;  /* 0x00000008040073b5 */ /* 0x0007e20008010000 */
[----:B------:R0:W-:Y:S01]  /*70f0*/  UTMACMDFLUSH ;  /* 0x00000000000079b7 */ /* 0x0001e20000000000 */
[----:B---3--:R-:W-:Y:S04]  /*7100*/  DEPBAR.LE SB0, 0x1 ;  /* 0x000080400000791a */ /* 0x008fe80000000000 */
.L_x_115:
[----:B------:R-:W-:Y:S05]  /*7110*/  BSYNC.RECONVERGENT B0 ;  /* 0x0000000000007941 */ /* 0x000fea0003800200 */
.L_x_114:
[----:B------:R-:W-:Y:S01]  /*7120*/  BAR.SYNC.DEFER_BLOCKING 0x1, 0x80 ;  /* 0x0042000000007b1d */ /* 0x000fe20000010000 */
[----:B------:R-:W-:Y:S04]  /*7130*/  UIADD3 UR4, UPT, UPT, UR46, 0x1, URZ ;  /* 0x000000012e047890 */ /* 0x000fe8000fffe0ff */
[----:B------:R-:W-:Y:S04]  /*7140*/  UISETP.NE.AND UP0, UPT, UR4, 0x4, UPT ;  /* 0x000000040400788c */ /* 0x000fe8000bf05270 */
[----:B------:R-:W-:Y:S01]  /*7150*/  USEL UR45, UR4, URZ, UP0 ;  /* 0x000000ff042d7287 */ /* 0x000fe20008000000 */
[----:B------:R3:W-:Y:S01]  /*7160*/  @P6 SYNCS.ARRIVE.TRANS64.RED.A1T0 RZ, [R16+URZ], RZ ;  /* 0x000000ff10ff69a7 */ /* 0x0007e200081004ff */
[----:B------:R-:W-:Y:S01]  /*7170*/  BSSY B1, `(.L_x_116) ;  /* 0x0000017000017945 */ /* 0x000fe20003800000 */
[----:B------:R-:W4:Y:S02]  /*7180*/  @P6 SYNCS.PHASECHK.TRANS64.TRYWAIT P0, [R0+URZ+0x40], R2 ;  /* 0x00004002000065a7 */ /* 0x000f2400080011ff */
[----:B----4-:R-:W-:Y:S01]  /*7190*/  @P6 SEL R72, RZ, 0x1, !P0 ;  /* 0x00000001ff486807 */ /* 0x010fe20004000000 */
[----:B---3--:R-:W-:Y:S06]  /*71a0*/  @!P6 BRA `(.L_x_117) ;  /* 0x00000000004ce947 */ /* 0x008fec0003800000 */
        /* <DEDUP_REMOVED lines=9> */
[----:B------:R-:W-:Y:S04]  /*7240*/  SHF.L.U32 R6, R61, 0x1f, RZ ;  /* 0x0000001f3d067819 */ /* 0x000fe800000006ff */
[----:B------:R-:W1:Y:S02]  /*7250*/  SYNCS.PHASECHK.TRANS64.TRYWAIT P0, [R0+URZ+0x40], R6 ;  /* 0x00004006000075a7 */ /* 0x000e6400080011ff */
[----:B-1----:R-:W-:Y:S05]  /*7260*/  @!P0 BRA `(.L_x_120) ;  /* 0x0000001800fc8947 */ /* 0x002fea0003800000 */
.L_x_119:
[----:B------:R-:W-:Y:S05]  /*7270*/  BSYNC B0 ;  /* 0x0000000000007941 */ /* 0x000fea0003800000 */
.L_x_118:
[----:B------:R-:W-:Y:S02]  /*7280*/  ISETP.NE.AND P0, PT, R73, RZ, PT ;  /* 0x000000ff4900720c */ /* 0x000fe40003f05270 */
[----:B------:R-:W-:Y:S11]  /*7290*/  IADD3 R71, PT, PT, R71, 0x1, RZ ;  /* 0x0000000147477810 */ /* 0x000ff60007ffe0ff */
[----:B------:R3:W4:Y:S04]  /*72a0*/  @P0 LDS.128 R32, [R5] ;  /* 0x0000000005200984 */ /* 0x0007280000000c00 */
[----:B------:R3:W1:Y:S04]  /*72b0*/  @P0 LDS.128 R36, [R4+0x10] ;  /* 0x0000100004240984 */ /* 0x0006680000000c00 */
[----:B------:R3:W1:Y:S04]  /*72c0*/  @P0 LDS.128 R40, [R3+0x20] ;  /* 0x0000200003280984 */ /* 0x0006680000000c00 */
[----:B------:R3:W1:Y:S02]  /*72d0*/  @P0 LDS.128 R44, [R2+0x30] ;  /* 0x00003000022c0984 */ /* 0x0006640000000c00 */
.L_x_117:
[----:B------:R-:W-:Y:S05]  /*72e0*/  BSYNC B1 ;  /* 0x0000000000017941 */ /* 0x000fea0003800000 */
.L_x_116:
[----:B-1----:R-:W-:Y:S05]  /*72f0*/  VIADD R0, R25, 0x20 ;  /* 0x0000002019007836 */ /* 0x002fea0000000000 */
[----:B------:R-:W-:Y:S04]  /*7300*/  SHF.R.U32.HI R0, RZ, 0x15, R0 ;  /* 0x00000015ff007819 */ /* 0x000fe80000011600 */
[----:B------:R-:W-:Y:S11]  /*7310*/  LOP3.LUT P0, RZ, R0, 0x3, R52, 0x48, !PT ;  /* 0x0000000300ff7812 */ /* 0x000ff60007804834 */
[----:B------:R-:W-:Y:S02]  /*7320*/  @!UPT UIADD3 URZ, UPT, UPT, URZ, URZ, URZ ;  /* 0x000000fffffff290 */ /* 0x000fe4000fffe0ff */
[----:B------:R-:W-:Y:S05]  /*7330*/  @!P0 BRA `(.L_x_121) ;  /* 0x0000000000408947 */ /* 0x000fea0003800000 */
[----:B------:R-:W1:Y:S01]  /*7340*/  LDCU.64 UR8, c[0x4][0x70] ;  /* 0x01000e00ff0877ac */ /* 0x000e620008000a00 */
[----:B---3--:R-:W-:Y:S01]  /*7350*/  MOV R3, 0x0 ;  /* 0x0000000000037802 */ /* 0x008fe20000000f00 */
[----:B------:R-:W-:Y:S02]  /*7360*/  HFMA2 R12, -RZ, RZ, 0, 5.9604644775390625e-08 ;  /* 0x00000001ff0c7431 */ /* 0x000fe400000001ff */
[----:B------:R-:W-:Y:S02]  /*7370*/  IMAD.MOV.U32 R8, RZ, RZ, 0x192 ;  /* 0x00000192ff087424 */ /* 0x000fe400078e00ff */
[----:B------:R-:W-:Y:S01]  /*7380*/  IMAD.MOV.U32 R13, RZ, RZ, RZ ;  /* 0x000000ffff0d7224 */ /* 0x000fe200078e00ff */
[----:B------:R-:W3:Y:S01]  /*7390*/  LDCU.64 UR6, c[0x4][0x78] ;  /* 0x01000f00ff0677ac */ /* 0x000ee20008000a00 */
[----:B------:R-:W2:Y:S01]  /*73a0*/  LDC.64 R2, c[0x4][R3] ;  /* 0x0100000003027b82 */ /* 0x000ea20000000a00 */
        /* <DEDUP_REMOVED lines=9> */
.L_x_121:
[----:B------:R-:W-:Y:S05]  /*7440*/  WARPSYNC.ALL ;  /* 0x0000000000007948 */ /* 0x000fea0003800000 */
[----:B------:R-:W-:Y:S01]  /*7450*/  R2UR UR4, R25 ;  /* 0x00000000190472ca */ /* 0x000fe200000e0000 */
[----:B------:R-:W-:Y:S01]  /*7460*/  BSSY.RECONVERGENT B0, `(.L_x_122) ;  /* 0x0000041000007945 */ /* 0x000fe20003800200 */
[----:B------:R-:W-:Y:S02]  /*7470*/  ISETP.NE.AND P6, PT, R69, RZ, PT ;  /* 0x000000ff4500720c */ /* 0x000fe40003fc5270 */
[----:B------:R-:W-:Y:S02]  /*7480*/  ISETP.NE.AND P0, PT, R66, RZ, PT ;  /* 0x000000ff4200720c */ /* 0x000fe40003f05270 */
[----:B------:R-:W-:Y:S07]  /*7490*/  MOV R20, UR45 ;  /* 0x0000002d00147c02 */ /* 0x000fee0008000f00 */
[----:B---3--:R-:W1:Y:S02]  /*74a0*/  LDTM.x16 R4, tmem[UR4+0x20] ;  /* 0x00002004000479ee */ /* 0x008e640008240000 */
[----:B------:R-:W-:Y:S01]  /*74b0*/  @P6 LEA R20, R20, UR44, 0x3 ;  /* 0x0000002c14146c11 */ /* 0x000fe2000f8e18ff */
[C---:B-1----:R-:W-:Y:S01]  /*74c0*/  FMUL R0, R24.reuse, R4 ;  /* 0x0000000418007220 */ /* 0x042fe20000400000 */
[C---:B------:R-:W-:Y:S01]  /*74d0*/  FMUL R2, R24.reuse, R5 ;  /* 0x0000000518027220 */ /* 0x040fe20000400000 */
[C---:B------:R-:W-:Y:S01]  /*74e0*/  FMUL R3, R24.reuse, R6 ;  /* 0x0000000618037220 */ /* 0x040fe20000400000 */
[C---:B------:R-:W-:Y:S01]  /*74f0*/  FMUL R7, R24.reuse, R7 ;  /* 0x0000000718077220 */ /* 0x040fe20000400000 */
[C---:B----4-:R-:W-:Y:S01]  /*7500*/  FFMA R28, R27.reuse, R32, R0 ;  /* 0x000000201b1c7223 */ /* 0x050fe20000000000 */
        /* <DEDUP_REMOVED lines=54> */
.L_x_123:
[----:B------:R-:W-:Y:S05]  /*7870*/  BSYNC.RECONVERGENT B0 ;  /* 0x0000000000007941 */ /* 0x000fea0003800200 */
.L_x_122:
        /* <DEDUP_REMOVED lines=21> */
.L_x_127:
[----:B------:R-:W-:Y:S05]  /*79d0*/  BSYNC B0 ;  /* 0x0000000000007941 */ /* 0x000fea0003800000 */
.L_x_126:
[----:B------:R-:W-:Y:S11]  /*79e0*/  ISETP.NE.AND P0, PT, R73, RZ, PT ;  /* 0x000000ff4900720c */ /* 0x000ff60003f05270 */
[----:B------:R-:W-:Y:S02]  /*79f0*/  @!UPT UIADD3 URZ, UPT, UPT, URZ, URZ, URZ ;  /* 0x000000fffffff290 */ /* 0x000fe4000fffe0ff */
[----:B------:R3:W4:Y:S04]  /*7a00*/  @P0 LDS.128 R32, [R4] ;  /* 0x0000000004200984 */ /* 0x0007280000000c00 */
[----:B------:R3:W1:Y:S04]  /*7a10*/  @P0 LDS.128 R36, [R3+0x10] ;  /* 0x0000100003240984 */ /* 0x0006680000000c00 */
[----:B------:R3:W1:Y:S04]  /*7a20*/  @P0 LDS.128 R40, [R2+0x20] ;  /* 0x0000200002280984 */ /* 0x0006680000000c00 */
[----:B------:R3:W1:Y:S02]  /*7a30*/  @P0 LDS.128 R44, [R71+0x30] ;  /* 0x00003000472c0984 */ /* 0x0006640000000c00 */
.L_x_125:
[----:B------:R-:W-:Y:S05]  /*7a40*/  BSYNC B1 ;  /* 0x0000000000017941 */ /* 0x000fea0003800000 */
.L_x_124:
        /* <DEDUP_REMOVED lines=21> */
.L_x_129:
[----:B------:R-:W-:Y:S01]  /*7ba0*/  ISETP.NE.AND P0, PT, R66, RZ, PT ;  /* 0x000000ff4200720c */ /* 0x000fe20003f05270 */
[----:B------:R-:W-:Y:S05]  /*7bb0*/  WARPSYNC.ALL ;  /* 0x0000000000007948 */ /* 0x000fea0003800000 */
[----:B------:R-:W-:Y:S01]  /*7bc0*/  R2UR UR4, R25 ;  /* 0x00000000190472ca */ /* 0x000fe200000e0000 */
[----:B------:R-:W-:Y:S11]  /*7bd0*/  BSSY.RECONVERGENT B0, `(.L_x_130) ;  /* 0x000003f000007945 */ /* 0x000ff60003800200 */
[----:B------:R-:W-:Y:S01]  /*7be0*/  @!UPT UIADD3 URZ, UPT, UPT, URZ, URZ, URZ ;  /* 0x000000fffffff290 */ /* 0x000fe2000fffe0ff */
[----:B---3--:R-:W1:Y:S01]  /*7bf0*/  LDTM.x16 R4, tmem[UR4+0x30] ;  /* 0x00003004000479ee */ /* 0x008e620008240000 */
[----:B------:R-:W-:Y:S01]  /*7c00*/  R2UR UR4, R70 ;  /* 0x00000000460472ca */ /* 0x000fe200000e0000 */
[----:B------:R-:W-:Y:S11]  /*7c10*/  NOP ;  /* 0x0000000000007918 */ /* 0x000ff60000000000 */
[----:B------:R-:W-:Y:S01]  /*7c20*/  @!UPT UIADD3 URZ, UPT, UPT, URZ, URZ, URZ ;  /* 0x000000fffffff290 */ /* 0x000fe2000fffe0ff */
[----:B------:R-:W-:Y:S04]  /*7c30*/  UIADD3 UR4, UPT, UPT, UR4, 0xd0, URZ ;  /* 0x000000d004047890 */ /* 0x000fe8000fffe0ff */
[----:B------:R-:W-:Y:S01]  /*7c40*/  UPRMT UR4, UR47, 0x654, UR4 ;  /* 0x000006542f047896 */ /* 0x000fe20008000004 */
[C---:B-1----:R-:W-:Y:S01]  /*7c50*/  FMUL R0, R24.reuse, R4 ;  /* 0x0000000418007220 */ /* 0x042fe20000400000 */
[C---:B------:R-:W-:Y:S01]  /*7c60*/  FMUL R2, R24.reuse, R5 ;  /* 0x0000000518027220 */ /* 0x040fe20000400000 */
[C---:B------:R-:W-:Y:S06]  /*7c70*/  FMUL R3, R24.reuse, R6 ;  /* 0x0000000618037220 */ /* 0x040fec0000400000 */
[----:B------:R-:W-:Y:S01]  /*7c80*/  SYNCS.ARRIVE.TRANS64.RED.A1T0 RZ, [UR4], RZ ;  /* 0x000000ffffff79a7 */ /* 0x000fe20008100404 */
[C---:B----4-:R-:W-:Y:S01]  /*7c90*/  FFMA R28, R27.reuse, R32, R0 ;  /* 0x000000201b1c7223 */ /* 0x050fe20000000000 */
[C---:B------:R-:W-:Y:S01]  /*7ca0*/  FFMA R29, R27.reuse, R33, R2 ;  /* 0x000000211b1d7223 */ /* 0x040fe20000000002 */
        /* <DEDUP_REMOVED lines=49> */
.L_x_131:
[----:B------:R-:W-:Y:S05]  /*7fc0*/  BSYNC.RECONVERGENT B0 ;  /* 0x0000000000007941 */ /* 0x000fea0003800200 */
.L_x_130:
[----:B------:R-:W-:Y:S01]  /*7fd0*/  BAR.SYNC.DEFER_BLOCKING 0x1, 0x80 ;  /* 0x0042000000007b1d */ /* 0x000fe20000010000 */
[----:B------:R-:W-:Y:S01]  /*7fe0*/  UISETP.NE.AND UP0, UPT, UR52, -0x4, UPT ;  /* 0xfffffffc3400788c */ /* 0x000fe2000bf05270 */
[----:B------:R-:W-:Y:S08]  /*7ff0*/  IADD3 R22, PT, PT, R22, 0x1, RZ ;  /* 0x0000000116167810 */ /* 0x000ff00007ffe0ff */
[----:B------:R-:W-:Y:S05]  /*8000*/  BRA.U !UP0, `(.L_x_132) ;  /* 0x0000000108287547 */ /* 0x000fea000b800000 */
[----:B------:R-:W-:Y:S01]  /*8010*/  ISETP.NE.AND P0, PT, R69, RZ, PT ;  /* 0x000000ff4500720c */ /* 0x000fe20003f05270 */
[----:B------:R-:W-:Y:S01]  /*8020*/  IMAD.U32 R2, RZ, RZ, UR46 ;  /* 0x0000002eff027e24 */ /* 0x000fe2000f8e00ff */
[----:B------:R-:W-:Y:S01]  /*8030*/  UIADD3 UR4, UPT, UPT, UR46, 0x1, URZ ;  /* 0x000000012e047890 */ /* 0x000fe2000fffe0ff */
[----:B------:R-:W-:Y:S03]  /*8040*/  IMAD.U32 R0, RZ, RZ, UR47 ;  /* 0x0000002fff007e24 */ /* 0x000fe6000f8e00ff */
[----:B------:R-:W-:Y:S04]  /*8050*/  UISETP.NE.AND UP0, UPT, UR4, 0x4, UPT ;  /* 0x000000040400788c */ /* 0x000fe8000bf05270 */
[----:B------:R-:W-:Y:S03]  /*8060*/  USEL UR46, UR4, URZ, UP0 ;  /* 0x000000ff042e7287 */ /* 0x000fe60008000000 */
[----:B------:R-:W-:Y:S05]  /*8070*/  @P0 LEA R2, R2, UR44, 0x3 ;  /* 0x0000002c02020c11 */ /* 0x000fea000f8e18ff */
[----:B------:R-:W-:Y:S05]  /*8080*/  @P0 VIADD R2, R2, 0x60 ;  /* 0x0000006002020836 */ /* 0x000fea0000000000 */
[----:B------:R-:W-:Y:S04]  /*8090*/  @P0 PRMT R0, R0, 0x654, R2 ;  /* 0x0000065400000816 */ /* 0x000fe80000000002 */
[----:B------:R3:W-:Y:S03]  /*80a0*/  @P0 SYNCS.ARRIVE.TRANS64.RED.A1T0 RZ, [R0+URZ], RZ ;  /* 0x000000ff00ff09a7 */ /* 0x0007e600081004ff */
.L_x_132:
[----:B------:R-:W-:Y:S01]  /*80b0*/  R2UR UR4, R53 ;  /* 0x00000000350472ca */ /* 0x000fe200000e0000 */
[----:B------:R-:W-:Y:S01]  /*80c0*/  UISETP.NE.AND UP0, UPT, UR62, URZ, UPT ;  /* 0x000000ff3e00728c */ /* 0x000fe2000bf05270 */
[----:B------:R-:W-:Y:S01]  /*80d0*/  ISETP.NE.AND P0, PT, R57, 0x2, PT ;  /* 0x000000023900780c */ /* 0x000fe20003f05270 */
[----:B------:R-:W-:Y:S01]  /*80e0*/  UIADD3 UR20, UPT, UPT, UR37, UR63, URZ ;  /* 0x0000003f25147290 */ /* 0x000fe2000fffe0ff */
[----:B------:R-:W-:Y:S01]  /*80f0*/  ISETP.NE.AND P1, PT, R22, 0x4, PT ;  /* 0x000000041600780c */ /* 0x000fe20003f25270 */
[----:B------:R-:W-:Y:S01]  /*8100*/  UIADD3 UR52, UPT, UPT, UR52, 0x4, URZ ;  /* 0x0000000434347890 */ /* 0x000fe2000fffe0ff */
[----:B------:R-:W-:Y:S01]  /*8110*/  SEL R2, RZ, 0x1, P0 ;  /* 0x00000001ff027807 */ /* 0x000fe20000000000 */
[----:B------:R-:W-:Y:S01]  /*8120*/  UMOV UR36, UR61 ;  /* 0x0000003d00247c82 */ /* 0x000fe20008000000 */
[----:B---3--:R-:W-:Y:S02]  /*8130*/  SEL R0, RZ, 0x1, P1 ;  /* 0x00000001ff007807 */ /* 0x008fe40000800000 */
[----:B------:R-:W-:Y:S02]  /*8140*/  LOP3.LUT R59, R59, R2, RZ, 0x3c, !PT ;  /* 0x000000023b3b7212 */ /* 0x000fe400078e3cff */
[----:B------:R-:W-:Y:S01]  /*8150*/  LOP3.LUT R60, R60, R0, RZ, 0x3c, !PT ;  /* 0x000000003c3c7212 */ /* 0x000fe200078e3cff */
[----:B------:R-:W-:Y:S01]  /*8160*/  UIADD3 UR16, UPT, UPT, UR38, UR4, URZ ;  /* 0x0000000426107290 */ /* 0x000fe2000fffe0ff */
[----:B------:R-:W-:Y:S02]  /*8170*/  SEL R57, R57, RZ, P0 ;  /* 0x000000ff39397207 */ /* 0x000fe40000000000 */
[----:B------:R-:W-:Y:S01]  /*8180*/  SEL R22, R22, RZ, P1 ;  /* 0x000000ff16167207 */ /* 0x000fe20000800000 */
[----:B------:R-:W-:Y:S08]  /*8190*/  BRA.U UP0, `(.L_x_133) ;  /* 0xffffffd100d47547 */ /* 0x000ff0000b83ffff */
[----:B------:R-:W-:-:S13]  /*81a0*/  R2UR UR4, R54 ;  /* 0x00000000360472ca */ /* 0x000fda00000e0000 */
[----:B------:R-:W-:-:S09]  /*81b0*/  UISETP.NE.AND UP0, UPT, UR4, URZ, UPT ;  /* 0x000000ff0400728c */ /* 0x000fd2000bf05270 */
[----:B------:R-:W-:Y:S05]  /*81c0*/  BRA.U !UP0, `(.L_x_134) ;  /* 0x0000000108487547 */ /* 0x000fea000b800000 */
[----:B------:R-:W3:Y:S02]  /*81d0*/  LDCU.64 UR4, c[0x0][0x890] ;  /* 0x00011200ff0477ac */ /* 0x000ee40008000a00 */
[----:B---3--:R-:W-:-:S04]  /*81e0*/  UISETP.NE.U32.AND UP0, UPT, UR4, URZ, UPT ;  /* 0x000000ff0400728c */ /* 0x008fc8000bf05070 */
[----:B------:R-:W-:-:S09]  /*81f0*/  UISETP.NE.AND.EX UP0, UPT, UR5, URZ, UPT, UP0 ;  /* 0x000000ff0500728c */ /* 0x000fd2000bf05300 */
[----:B------:R-:W-:Y:S05]  /*8200*/  BRA.U UP0, `(.L_x_135) ;  /* 0x00000001000c7547 */ /* 0x000fea000b800000 */
[----:B------:R-:W-:-:S13]  /*8210*/  FSETP.NEU.AND P0, PT, R27, RZ, PT ;  /* 0x000000ff1b00720b */ /* 0x000fda0003f0d000 */
[----:B------:R-:W-:Y:S05]  /*8220*/  @!P0 EXIT ;  /* 0x000000000000894d */ /* 0x000fea0003800000 */
[----:B------:R-:W-:Y:S05]  /*8230*/  BRA `(.L_x_134) ;  /* 0x00000000002c7947 */ /* 0x000fea0003800000 */
.L_x_135:
[----:B------:R-:W-:Y:S01]  /*8240*/  ISETP.NE.AND P0, PT, R56, RZ, PT ;  /* 0x000000ff3800720c */ /* 0x000fe20003f05270 */
[----:B------:R-:W-:-:S12]  /*8250*/  BSSY.RECONVERGENT B0, `(.L_x_134) ;  /* 0x0000009000007945 */ /* 0x000fd80003800200 */
[----:B------:R-:W-:Y:S05]  /*8260*/  @P0 BRA `(.L_x_136) ;  /* 0x0000000000140947 */ /* 0x000fea0003800000 */
[----:B------:R-:W3:Y:S02]  /*8270*/  LDCU.64 UR4, c[0x0][0x888] ;  /* 0x00011100ff0477ac */ /* 0x000ee40008000a00 */
[----:B---3--:R-:W-:-:S04]  /*8280*/  ISETP.NE.U32.AND P0, PT, RZ, UR4, PT ;  /* 0x00000004ff007c0c */ /* 0x008fc8000bf05070 */
[----:B------:R-:W-:-:S13]  /*8290*/  ISETP.NE.AND.EX P0, PT, RZ, UR5, PT, P0 ;  /* 0x00000005ff007c0c */ /* 0x000fda000bf05300 */
[----:B------:R-:W-:Y:S05]  /*82a0*/  @!P0 EXIT ;  /* 0x000000000000894d */ /* 0x000fea0003800000 */
[----:B------:R-:W-:Y:S05]  /*82b0*/  BRA `(.L_x_137) ;  /* 0x0000000000087947 */ /* 0x000fea0003800000 */
.L_x_136:
[----:B------:R-:W-:-:S13]  /*82c0*/  FSETP.NEU.AND P0, PT, R27, RZ, PT ;  /* 0x000000ff1b00720b */ /* 0x000fda0003f0d000 */
[----:B------:R-:W-:Y:S05]  /*82d0*/  @!P0 EXIT ;  /* 0x000000000000894d */ /* 0x000fea0003800000 */
.L_x_137:
[----:B------:R-:W-:Y:S05]  /*82e0*/  BSYNC.RECONVERGENT B0 ;  /* 0x0000000000007941 */ /* 0x000fea0003800200 */
.L_x_134:
[----:B------:R-:W-:Y:S01]  /*82f0*/  ULEA UR4, UR46, UR44, 0x3 ;  /* 0x0000002c2e047291 */ /* 0x000fe2000f8e18ff */
[----:B------:R-:W-:-:S04]  /*8300*/  DEPBAR.LE SB0, 0x0 ;  /* 0x000080000000791a */ /* 0x000fc80000000000 */
[----:B------:R-:W-:-:S04]  /*8310*/  UIADD3 UR4, UPT, UPT, UR4, 0x60, URZ ;  /* 0x0000006004047890 */ /* 0x000fc8000fffe0ff */
[----:B------:R-:W-:-:S09]  /*8320*/  UPRMT UR4, UR47, 0x654, UR4 ;  /* 0x000006542f047896 */ /* 0x000fd20008000004 */
[----:B------:R-:W-:Y:S01]  /*8330*/  SYNCS.ARRIVE.TRANS64.RED.A1T0 RZ, [UR4], RZ ;  /* 0x000000ffffff79a7 */ /* 0x000fe20008100404 */
[----:B------:R-:W-:Y:S05]  /*8340*/  EXIT ;  /* 0x000000000000794d */ /* 0x000fea0003800000 */
.L_x_24:
[----:B--2---:R2:W3:Y:S02]  /*8350*/  SYNCS.PHASECHK.TRANS64.TRYWAIT P0, [R0+URZ+0x100], R2 ;  /* 0x00010002000075a7 */ /* 0x0044e400080011ff */
[----:B---3--:R-:W-:Y:S05]  /*8360*/  @!P0 NANOSLEEP.SYNCS 0x989680 ;  /* 0x009896800000895d */ /* 0x008fea0003900000 */
[----:B------:R-:W3:Y:S02]  /*8370*/  @!P0 SYNCS.PHASECHK.TRANS64 P0, [R0+URZ+0x100], R2 ;  /* 0x00010002000085a7 */ /* 0x000ee400080010ff */
[----:B---3--:R-:W-:Y:S05]  /*8380*/  @!P0 BRA `(.L_x_24) ;  /* 0xfffffffc00f08947 */ /* 0x008fea000383ffff */
[----:B------:R-:W-:Y:S05]  /*8390*/  BRA `(.L_x_138) ;  /* 0xffffff9400447947 */ /* 0x000fea000383ffff */
.L_x_27:
[----:B-1----:R-:W-:-:S07]  /*83a0*/  MOV R0, UR33 ;  /* 0x0000002100007c02 */ /* 0x002fce0008000f00 */
.L_x_139:
[----:B-1----:R1:W2:Y:S02]  /*83b0*/  SYNCS.PHASECHK.TRANS64.TRYWAIT P0, [R0+URZ+0x20], R3 ;  /* 0x00002003000075a7 */ /* 0x0022a400080011ff */
[----:B--2---:R-:W-:Y:S05]  /*83c0*/  @!P0 NANOSLEEP.SYNCS 0x989680 ;  /* 0x009896800000895d */ /* 0x004fea0003900000 */
[----:B------:R-:W2:Y:S02]  /*83d0*/  @!P0 SYNCS.PHASECHK.TRANS64 P0, [R0+URZ+0x20], R3 ;  /* 0x00002003000085a7 */ /* 0x000ea400080010ff */
[----:B--2---:R-:W-:Y:S05]  /*83e0*/  @!P0 BRA `(.L_x_139) ;  /* 0xfffffffc00f08947 */ /* 0x004fea000383ffff */
[----:B------:R-:W-:Y:S05]  /*83f0*/  BRA `(.L_x_26) ;  /* 0xffffff94008c7947 */ /* 0x000fea000383ffff */
.L_x_34:
[----:B-1----:R-:W-:-:S07]  /*8400*/  MOV R0, UR33 ;  /* 0x0000002100007c02 */ /* 0x002fce0008000f00 */
.L_x_140:
[----:B-1----:R1:W2:Y:S02]  /*8410*/  SYNCS.PHASECHK.TRANS64.TRYWAIT P0, [R0+URZ+0x20], R3 ;  /* 0x00002003000075a7 */ /* 0x0022a400080011ff */
[----:B--2---:R-:W-:Y:S05]  /*8420*/  @!P0 NANOSLEEP.SYNCS 0x989680 ;  /* 0x009896800000895d */ /* 0x004fea0003900000 */
[----:B------:R-:W2:Y:S02]  /*8430*/  @!P0 SYNCS.PHASECHK.TRANS64 P0, [R0+URZ+0x20], R3 ;  /* 0x00002003000085a7 */ /* 0x000ea400080010ff */
[----:B--2---:R-:W-:Y:S05]  /*8440*/  @!P0 BRA `(.L_x_140) ;  /* 0xfffffffc00f08947 */ /* 0x004fea000383ffff */
[----:B------:R-:W-:Y:S05]  /*8450*/  BRA `(.L_x_33) ;  /* 0xffffff98007c7947 */ /* 0x000fea000383ffff */
.L_x_39:
[----:B-1----:R1:W2:Y:S02]  /*8460*/  SYNCS.PHASECHK.TRANS64.TRYWAIT P0, [R3+URZ+0x90], R0 ;  /* 0x00009000030075a7 */ /* 0x0022a400080011ff */
[----:B--2---:R-:W-:Y:S05]  /*8470*/  @!P0 NANOSLEEP.SYNCS 0x989680 ;  /* 0x009896800000895d */ /* 0x004fea0003900000 */
[----:B------:R-:W2:Y:S02]  /*8480*/  @!P0 SYNCS.PHASECHK.TRANS64 P0, [R3+URZ+0x90], R0 ;  /* 0x00009000030085a7 */ /* 0x000ea400080010ff */
[----:B--2---:R-:W-:Y:S05]  /*8490*/  @!P0 BRA `(.L_x_39) ;  /* 0xfffffffc00f08947 */ /* 0x004fea000383ffff */
[----:B------:R-:W-:Y:S05]  /*84a0*/  BRA `(.L_x_141) ;  /* 0xffffff9c004c7947 */ /* 0x000fea000383ffff */
.L_x_43:
[----:B------:R-:W-:-:S07]  /*84b0*/  MOV R0, UR4 ;  /* 0x0000000400007c02 */ /* 0x000fce0008000f00 */
.L_x_142:
[----:B-1----:R1:W2:Y:S02]  /*84c0*/  SYNCS.PHASECHK.TRANS64.TRYWAIT P0, [R0+URZ], R2 ;  /* 0x00000002000075a7 */ /* 0x0022a400080011ff */
[----:B--2---:R-:W-:Y:S05]  /*84d0*/  @!P0 NANOSLEEP.SYNCS 0x989680 ;  /* 0x009896800000895d */ /* 0x004fea0003900000 */
[----:B------:R-:W2:Y:S02]  /*84e0*/  @!P0 SYNCS.PHASECHK.TRANS64 P0, [R0+URZ], R2 ;  /* 0x00000002000085a7 */ /* 0x000ea400080010ff */
[----:B--2---:R-:W-:Y:S05]  /*84f0*/  @!P0 BRA `(.L_x_142) ;  /* 0xfffffffc00f08947 */ /* 0x004fea000383ffff */
[----:B------:R-:W-:Y:S05]  /*8500*/  BRA `(.L_x_143) ;  /* 0xffffffa000f47947 */ /* 0x000fea000383ffff */
.L_x_44:
[----:B------:R-:W-:-:S07]  /*8510*/  MOV R0, UR5 ;  /* 0x0000000500007c02 */ /* 0x000fce0008000f00 */
.L_x_144:
[----:B-1----:R1:W2:Y:S02]  /*8520*/  SYNCS.PHASECHK.TRANS64.TRYWAIT P0, [R0+URZ], R3 ;  /* 0x00000003000075a7 */ /* 0x0022a400080011ff */
[----:B--2---:R-:W-:Y:S05]  /*8530*/  @!P0 NANOSLEEP.SYNCS 0x989680 ;  /* 0x009896800000895d */ /* 0x004fea0003900000 */
[----:B------:R-:W2:Y:S02]  /*8540*/  @!P0 SYNCS.PHASECHK.TRANS64 P0, [R0+URZ], R3 ;  /* 0x00000003000085a7 */ /* 0x000ea400080010ff */
[----:B--2---:R-:W-:Y:S05]  /*8550*/  @!P0 BRA `(.L_x_144) ;  /* 0xfffffffc00f08947 */ /* 0x004fea000383ffff */
[----:B------:R-:W-:Y:S05]  /*8560*/  BRA `(.L_x_145) ;  /* 0xffffffa400007947 */ /* 0x000fea000383ffff */
.L_x_45:
[----:B------:R-:W-:-:S07]  /*8570*/  MOV R0, UR5 ;  /* 0x0000000500007c02 */ /* 0x000fce0008000f00 */
.L_x_146:
[----:B-1----:R1:W2:Y:S02]  /*8580*/  SYNCS.PHASECHK.TRANS64.TRYWAIT P0, [R0+URZ], R3 ;  /* 0x00000003000075a7 */ /* 0x0022a400080011ff */
[----:B--2---:R-:W-:Y:S05]  /*8590*/  @!P0 NANOSLEEP.SYNCS 0x989680 ;  /* 0x009896800000895d */ /* 0x004fea0003900000 */
[----:B------:R-:W2:Y:S02]  /*85a0*/  @!P0 SYNCS.PHASECHK.TRANS64 P0, [R0+URZ], R3 ;  /* 0x00000003000085a7 */ /* 0x000ea400080010ff */
[----:B--2---:R-:W-:Y:S05]  /*85b0*/  @!P0 BRA `(.L_x_146) ;  /* 0xfffffffc00f08947 */ /* 0x004fea000383ffff */
[----:B------:R-:W-:Y:S05]  /*85c0*/  BRA `(.L_x_147) ;  /* 0xffffffa4000c7947 */ /* 0x000fea000383ffff */
.L_x_48:
[----:B-1----:R1:W2:Y:S02]  /*85d0*/  SYNCS.PHASECHK.TRANS64.TRYWAIT P0, [R2+URZ+0xf0], R4 ;  /* 0x0000f004020075a7 */ /* 0x0022a400080011ff */
[----:B--2---:R-:W-:Y:S05]  /*85e0*/  @!P0 NANOSLEEP.SYNCS 0x989680 ;  /* 0x009896800000895d */ /* 0x004fea0003900000 */
[----:B------:R-:W2:Y:S02]  /*85f0*/  @!P0 SYNCS.PHASECHK.TRANS64 P0, [R2+URZ+0xf0], R4 ;  /* 0x0000f004020085a7 */ /* 0x000ea400080010ff */
[----:B--2---:R-:W-:Y:S05]  /*8600*/  @!P0 BRA `(.L_x_48) ;  /* 0xfffffffc00f08947 */ /* 0x004fea000383ffff */
[----:B------:R-:W-:Y:S05]  /*8610*/  BRA `(.L_x_148) ;  /* 0xffffffa400687947 */ /* 0x000fea000383ffff */
.L_x_49:
[----:B------:R-:W-:-:S07]  /*8620*/  MOV R2, UR4 ;  /* 0x0000000400027c02 */ /* 0x000fce0008000f00 */
.L_x_149:
[----:B-1----:R1:W2:Y:S02]  /*8630*/  SYNCS.PHASECHK.TRANS64.TRYWAIT P0, [R2+URZ+0xa0], R5 ;  /* 0x0000a005020075a7 */ /* 0x0022a400080011ff */
[----:B--2---:R-:W-:Y:S05]  /*8640*/  @!P0 NANOSLEEP.SYNCS 0x989680 ;  /* 0x009896800000895d */ /* 0x004fea0003900000 */
[----:B------:R-:W2:Y:S02]  /*8650*/  @!P0 SYNCS.PHASECHK.TRANS64 P0, [R2+URZ+0xa0], R5 ;  /* 0x0000a005020085a7 */ /* 0x000ea400080010ff */
[----:B--2---:R-:W-:Y:S05]  /*8660*/  @!P0 BRA `(.L_x_149) ;  /* 0xfffffffc00f08947 */ /* 0x004fea000383ffff */
[----:B------:R-:W-:Y:S05]  /*8670*/  BRA `(.L_x_150) ;  /* 0xffffffa400787947 */ /* 0x000fea000383ffff */
.L_x_50:
[----:B-1----:R1:W2:Y:S02]  /*8680*/  SYNCS.PHASECHK.TRANS64.TRYWAIT P1, [R2+URZ+0x90], R4 ;  /* 0x00009004020075a7 */ /* 0x0022a400080211ff */
[----:B--2---:R-:W-:Y:S05]  /*8690*/  @!P1 NANOSLEEP.SYNCS 0x989680 ;  /* 0x009896800000995d */ /* 0x004fea0003900000 */
[----:B------:R-:W2:Y:S02]  /*86a0*/  @!P1 SYNCS.PHASECHK.TRANS64 P1, [R2+URZ+0x90], R4 ;  /* 0x00009004020095a7 */ /* 0x000ea400080210ff */
[----:B--2---:R-:W-:Y:S05]  /*86b0*/  @!P1 BRA `(.L_x_50) ;  /* 0xfffffffc00f09947 */ /* 0x004fea000383ffff */
[----:B------:R-:W-:Y:S05]  /*86c0*/  BRA `(.L_x_151) ;  /* 0xffffffa400a87947 */ /* 0x000fea000383ffff */
.L_x_53:
[----:B------:R-:W-:-:S07]  /*86d0*/  MOV R0, UR4 ;  /* 0x0000000400007c02 */ /* 0x000fce0008000f00 */
.L_x_152:
[----:B-1----:R1:W2:Y:S02]  /*86e0*/  SYNCS.PHASECHK.TRANS64.TRYWAIT P0, [R0+URZ+0xa0], R2 ;  /* 0x0000a002000075a7 */ /* 0x0022a400080011ff */
[----:B--2---:R-:W-:Y:S05]  /*86f0*/  @!P0 NANOSLEEP.SYNCS 0x989680 ;  /* 0x009896800000895d */ /* 0x004fea0003900000 */
[----:B------:R-:W2:Y:S02]  /*8700*/  @!P0 SYNCS.PHASECHK.TRANS64 P0, [R0+URZ+0xa0], R2 ;  /* 0x0000a002000085a7 */ /* 0x000ea400080010ff */
[----:B--2---:R-:W-:Y:S05]  /*8710*/  @!P0 BRA `(.L_x_152) ;  /* 0xfffffffc00f08947 */ /* 0x004fea000383ffff */
[----:B------:R-:W-:Y:S05]  /*8720*/  BRA `(.L_x_52) ;  /* 0xffffffa400fc7947 */ /* 0x000fea000383ffff */
.L_x_60:
[----:B-1----:R1:W2:Y:S02]  /*8730*/  SYNCS.PHASECHK.TRANS64.TRYWAIT P1, [R0+URZ+0x90], R2 ;  /* 0x00009002000075a7 */ /* 0x0022a400080211ff */
[----:B--2---:R-:W-:Y:S05]  /*8740*/  @!P1 NANOSLEEP.SYNCS 0x989680 ;  /* 0x009896800000995d */ /* 0x004fea0003900000 */
[----:B------:R-:W2:Y:S02]  /*8750*/  @!P1 SYNCS.PHASECHK.TRANS64 P1, [R0+URZ+0x90], R2 ;  /* 0x00009002000095a7 */ /* 0x000ea400080210ff */
[----:B--2---:R-:W-:Y:S05]  /*8760*/  @!P1 BRA `(.L_x_60) ;  /* 0xfffffffc00f09947 */ /* 0x004fea000383ffff */
[----:B------:R-:W-:Y:S05]  /*8770*/  BRA `(.L_x_153) ;  /* 0xffffffac00907947 */ /* 0x000fea000383ffff */
.L_x_61:
[----:B------:R-:W-:-:S07]  /*8780*/  MOV R2, UR45 ;  /* 0x0000002d00027c02 */ /* 0x000fce0008000f00 */
.L_x_154:
[----:B-1----:R1:W2:Y:S02]  /*8790*/  SYNCS.PHASECHK.TRANS64.TRYWAIT P0, [R2+URZ+0xd0], R0 ;  /* 0x0000d000020075a7 */ /* 0x0022a400080011ff */
[----:B--2---:R-:W-:Y:S05]  /*87a0*/  @!P0 NANOSLEEP.SYNCS 0x989680 ;  /* 0x009896800000895d */ /* 0x004fea0003900000 */
[----:B------:R-:W2:Y:S02]  /*87b0*/  @!P0 SYNCS.PHASECHK.TRANS64 P0, [R2+URZ+0xd0], R0 ;  /* 0x0000d000020085a7 */ /* 0x000ea400080010ff */
[----:B--2---:R-:W-:Y:S05]  /*87c0*/  @!P0 BRA `(.L_x_154) ;  /* 0xfffffffc00f08947 */ /* 0x004fea000383ffff */
[----:B------:R-:W-:Y:S05]  /*87d0*/  BRA `(.L_x_155) ;  /* 0xffffffac00c87947 */ /* 0x000fea000383ffff */
.L_x_64:
[----:B------:R-:W-:Y:S07]  /*87e0*/  MOV R0, UR7 ;  /* 0x0000000700007c02 */ /* 0x000fee0008000f00 */
.L_x_156:
[----:B-1----:R1:W2:Y:S02]  /*87f0*/  SYNCS.PHASECHK.TRANS64.TRYWAIT P0, [R0+URZ], R2 ;  /* 0x00000002000075a7 */ /* 0x0022a400080011ff */
[----:B--2---:R-:W-:Y:S05]  /*8800*/  @!P0 NANOSLEEP.SYNCS 0x989680 ;  /* 0x009896800000895d */ /* 0x004fea0003900000 */
[----:B------:R-:W2:Y:S02]  /*8810*/  @!P0 SYNCS.PHASECHK.TRANS64 P0, [R0+URZ], R2 ;  /* 0x00000002000085a7 */ /* 0x000ea400080010ff */
[----:B--2---:R-:W-:Y:S05]  /*8820*/  @!P0 BRA `(.L_x_156) ;  /* 0xfffffffc00f08947 */ /* 0x004fea000383ffff */
[----:B------:R-:W-:Y:S05]  /*8830*/  BRA `(.L_x_63) ;  /* 0xffffffac00e47947 */ /* 0x000fea000383ffff */
.L_x_67:
[----:B------:R-:W-:-:S07]  /*8840*/  MOV R0, UR4 ;  /* 0x0000000400007c02 */ /* 0x000fce0008000f00 */
.L_x_157:
[----:B--2---:R2:W4:Y:S02]  /*8850*/  SYNCS.PHASECHK.TRANS64.TRYWAIT P0, [R0+URZ], R2 ;  /* 0x00000002000075a7 */ /* 0x00452400080011ff */
[----:B----4-:R-:W-:Y:S05]  /*8860*/  @!P0 NANOSLEEP.SYNCS 0x989680 ;  /* 0x009896800000895d */ /* 0x010fea0003900000 */
[----:B------:R-:W4:Y:S02]  /*8870*/  @!P0 SYNCS.PHASECHK.TRANS64 P0, [R0+URZ], R2 ;  /* 0x00000002000085a7 */ /* 0x000f2400080010ff */
[----:B----4-:R-:W-:Y:S05]  /*8880*/  @!P0 BRA `(.L_x_157) ;  /* 0xfffffffc00f08947 */ /* 0x010fea000383ffff */
[----:B------:R-:W-:Y:S05]  /*8890*/  BRA `(.L_x_158) ;  /* 0xffffffb400107947 */ /* 0x000fea000383ffff */
.L_x_68:
[----:B------:R-:W-:-:S07]  /*88a0*/  MOV R0, UR5 ;  /* 0x0000000500007c02 */ /* 0x000fce0008000f00 */
.L_x_159:
[----:B-1----:R1:W2:Y:S02]  /*88b0*/  SYNCS.PHASECHK.TRANS64.TRYWAIT P0, [R0+URZ], R3 ;  /* 0x00000003000075a7 */ /* 0x0022a400080011ff */
[----:B--2---:R-:W-:Y:S05]  /*88c0*/  @!P0 NANOSLEEP.SYNCS 0x989680 ;  /* 0x009896800000895d */ /* 0x004fea0003900000 */
[----:B------:R-:W2:Y:S02]  /*88d0*/  @!P0 SYNCS.PHASECHK.TRANS64 P0, [R0+URZ], R3 ;  /* 0x00000003000085a7 */ /* 0x000ea400080010ff */
[----:B--2---:R-:W-:Y:S05]  /*88e0*/  @!P0 BRA `(.L_x_159) ;  /* 0xfffffffc00f08947 */ /* 0x004fea000383ffff */
[----:B------:R-:W-:Y:S05]  /*88f0*/  BRA `(.L_x_160) ;  /* 0xffffffb4001c7947 */ /* 0x000fea000383ffff */
.L_x_69:
[----:B------:R-:W-:-:S07]  /*8900*/  MOV R0, UR5 ;  /* 0x0000000500007c02 */ /* 0x000fce0008000f00 */
.L_x_161:
[----:B-1----:R1:W2:Y:S02]  /*8910*/  SYNCS.PHASECHK.TRANS64.TRYWAIT P0, [R0+URZ], R3 ;  /* 0x00000003000075a7 */ /* 0x0022a400080011ff */
[----:B--2---:R-:W-:Y:S05]  /*8920*/  @!P0 NANOSLEEP.SYNCS 0x989680 ;  /* 0x009896800000895d */ /* 0x004fea0003900000 */
[----:B------:R-:W2:Y:S02]  /*8930*/  @!P0 SYNCS.PHASECHK.TRANS64 P0, [R0+URZ], R3 ;  /* 0x00000003000085a7 */ /* 0x000ea400080010ff */
[----:B--2---:R-:W-:Y:S05]  /*8940*/  @!P0 BRA `(.L_x_161) ;  /* 0xfffffffc00f08947 */ /* 0x004fea000383ffff */
[----:B------:R-:W-:Y:S05]  /*8950*/  BRA `(.L_x_162) ;  /* 0xffffffb400287947 */ /* 0x000fea000383ffff */
.L_x_70:
[----:B-1----:R-:W-:-:S07]  /*8960*/  MOV R0, UR4 ;  /* 0x0000000400007c02 */ /* 0x002fce0008000f00 */
.L_x_163:
[----:B-1----:R1:W2:Y:S02]  /*8970*/  SYNCS.PHASECHK.TRANS64.TRYWAIT P0, [R0+URZ], R2 ;  /* 0x00000002000075a7 */ /* 0x0022a400080011ff */
[----:B--2---:R-:W-:Y:S05]  /*8980*/  @!P0 NANOSLEEP.SYNCS 0x989680 ;  /* 0x009896800000895d */ /* 0x004fea0003900000 */
[----:B------:R-:W2:Y:S02]  /*8990*/  @!P0 SYNCS.PHASECHK.TRANS64 P0, [R0+URZ], R2 ;  /* 0x00000002000085a7 */ /* 0x000ea400080010ff */
[----:B--2---:R-:W-:Y:S05]  /*89a0*/  @!P0 BRA `(.L_x_163) ;  /* 0xfffffffc00f08947 */ /* 0x004fea000383ffff */
[----:B------:R-:W-:Y:S05]  /*89b0*/  BRA `(.L_x_164) ;  /* 0xffffffb400347947 */ /* 0x000fea000383ffff */
.L_x_75:
[----:B--2---:R2:W3:Y:S02]  /*89c0*/  SYNCS.PHASECHK.TRANS64.TRYWAIT P0, [R12+URZ+0x90], R0 ;  /* 0x000090000c0075a7 */ /* 0x0044e400080011ff */
[----:B---3--:R-:W-:Y:S05]  /*89d0*/  @!P0 NANOSLEEP.SYNCS 0x989680 ;  /* 0x009896800000895d */ /* 0x008fea0003900000 */
[----:B------:R-:W3:Y:S02]  /*89e0*/  @!P0 SYNCS.PHASECHK.TRANS64 P0, [R12+URZ+0x90], R0 ;  /* 0x000090000c0085a7 */ /* 0x000ee400080010ff */
[----:B---3--:R-:W-:Y:S05]  /*89f0*/  @!P0 BRA `(.L_x_75) ;  /* 0xfffffffc00f08947 */ /* 0x008fea000383ffff */
[----:B------:R-:W-:Y:S05]  /*8a00*/  BRA `(.L_x_165) ;  /* 0xffffffb800547947 */ /* 0x000fea000383ffff */
.L_x_78:
[----:B-1----:R-:W-:Y:S07]  /*8a10*/  MOV R0, UR21 ;  /* 0x0000001500007c02 */ /* 0x002fee0008000f00 */
.L_x_166:
[----:B-1----:R1:W2:Y:S02]  /*8a20*/  SYNCS.PHASECHK.TRANS64.TRYWAIT P2, [R0+URZ+0x88], R6 ;  /* 0x00008806000075a7 */ /* 0x0022a400080411ff */
[----:B--2---:R-:W-:Y:S05]  /*8a30*/  @!P2 NANOSLEEP.SYNCS 0x989680 ;  /* 0x009896800000a95d */ /* 0x004fea0003900000 */
[----:B------:R-:W2:Y:S02]  /*8a40*/  @!P2 SYNCS.PHASECHK.TRANS64 P2, [R0+URZ+0x88], R6 ;  /* 0x000088060000a5a7 */ /* 0x000ea400080410ff */
[----:B--2---:R-:W-:Y:S05]  /*8a50*/  @!P2 BRA `(.L_x_166) ;  /* 0xfffffffc00f0a947 */ /* 0x004fea000383ffff */
[----:B------:R-:W-:Y:S05]  /*8a60*/  BRA `(.L_x_77) ;  /* 0xffffffbc00bc7947 */ /* 0x000fea000383ffff */
.L_x_81:
[----:B------:R-:W-:Y:S07]  /*8a70*/  MOV R0, UR21 ;  /* 0x0000001500007c02 */ /* 0x000fee0008000f00 */
.L_x_167:
[----:B-1----:R1:W2:Y:S02]  /*8a80*/  SYNCS.PHASECHK.TRANS64.TRYWAIT P0, [R0+URZ+0x60], R9 ;  /* 0x00006009000075a7 */ /* 0x0022a400080011ff */
[----:B--2---:R-:W-:Y:S05]  /*8a90*/  @!P0 NANOSLEEP.SYNCS 0x989680 ;  /* 0x009896800000895d */ /* 0x004fea0003900000 */
[----:B------:R-:W2:Y:S02]  /*8aa0*/  @!P0 SYNCS.PHASECHK.TRANS64 P0, [R0+URZ+0x60], R9 ;  /* 0x00006009000085a7 */ /* 0x000ea400080010ff */
[----:B--2---:R-:W-:Y:S05]  /*8ab0*/  @!P0 BRA `(.L_x_167) ;  /* 0xfffffffc00f08947 */ /* 0x004fea000383ffff */
[----:B------:R-:W-:Y:S05]  /*8ac0*/  BRA `(.L_x_168) ;  /* 0xffffffc000187947 */ /* 0x000fea000383ffff */
.L_x_82:
[----:B------:R-:W-:Y:S07]  /*8ad0*/  MOV R0, UR21 ;  /* 0x0000001500007c02 */ /* 0x000fee0008000f00 */
.L_x_169:
[----:B-1----:R1:W2:Y:S02]  /*8ae0*/  SYNCS.PHASECHK.TRANS64.TRYWAIT P0, [R0+URZ+0x68], R9 ;  /* 0x00006809000075a7 */ /* 0x0022a400080011ff */
[----:B--2---:R-:W-:Y:S05]  /*8af0*/  @!P0 NANOSLEEP.SYNCS 0x989680 ;  /* 0x009896800000895d */ /* 0x004fea0003900000 */
[----:B------:R-:W2:Y:S02]  /*8b00*/  @!P0 SYNCS.PHASECHK.TRANS64 P0, [R0+URZ+0x68], R9 ;  /* 0x00006809000085a7 */ /* 0x000ea400080010ff */
[----:B--2---:R-:W-:Y:S05]  /*8b10*/  @!P0 BRA `(.L_x_169) ;  /* 0xfffffffc00f08947 */ /* 0x004fea000383ffff */
[----:B------:R-:W-:Y:S05]  /*8b20*/  BRA `(.L_x_170) ;  /* 0xffffffc000547947 */ /* 0x000fea000383ffff */
.L_x_83:
[----:B------:R-:W-:Y:S07]  /*8b30*/  MOV R0, UR21 ;  /* 0x0000001500007c02 */ /* 0x000fee0008000f00 */
.L_x_171:
[----:B-1----:R1:W2:Y:S02]  /*8b40*/  SYNCS.PHASECHK.TRANS64.TRYWAIT P0, [R0+URZ+0x70], R9 ;  /* 0x00007009000075a7 */ /* 0x0022a400080011ff */
[----:B--2---:R-:W-:Y:S05]  /*8b50*/  @!P0 NANOSLEEP.SYNCS 0x989680 ;  /* 0x009896800000895d */ /* 0x004fea0003900000 */
[----:B------:R-:W2:Y:S02]  /*8b60*/  @!P0 SYNCS.PHASECHK.TRANS64 P0, [R0+URZ+0x70], R9 ;  /* 0x00007009000085a7 */ /* 0x000ea400080010ff */
[----:B--2---:R-:W-:Y:S05]  /*8b70*/  @!P0 BRA `(.L_x_171) ;  /* 0xfffffffc00f08947 */ /* 0x004fea000383ffff */
[----:B------:R-:W-:Y:S05]  /*8b80*/  BRA `(.L_x_172) ;  /* 0xffffffc0009c7947 */ /* 0x000fea000383ffff */
.L_x_84:
[----:B------:R-:W-:Y:S07]  /*8b90*/  MOV R0, UR21 ;  /* 0x0000001500007c02 */ /* 0x000fee0008000f00 */
.L_x_173:
[----:B-1----:R1:W2:Y:S02]  /*8ba0*/  SYNCS.PHASECHK.TRANS64.TRYWAIT P0, [R0+URZ+0x78], R9 ;  /* 0x00007809000075a7 */ /* 0x0022a400080011ff */
[----:B--2---:R-:W-:Y:S05]  /*8bb0*/  @!P0 NANOSLEEP.SYNCS 0x989680 ;  /* 0x009896800000895d */ /* 0x004fea0003900000 */
[----:B------:R-:W2:Y:S02]  /*8bc0*/  @!P0 SYNCS.PHASECHK.TRANS64 P0, [R0+URZ+0x78], R9 ;  /* 0x00007809000085a7 */ /* 0x000ea400080010ff */
[----:B--2---:R-:W-:Y:S05]  /*8bd0*/  @!P0 BRA `(.L_x_173) ;  /* 0xfffffffc00f08947 */ /* 0x004fea000383ffff */
[----:B------:R-:W-:Y:S05]  /*8be0*/  BRA `(.L_x_174) ;  /* 0xffffffc000e07947 */ /* 0x000fea000383ffff */
.L_x_86:
[----:B------:R-:W-:-:S07]  /*8bf0*/  MOV R0, UR21 ;  /* 0x0000001500007c02 */ /* 0x000fce0008000f00 */
.L_x_175:
[----:B-1----:R1:W3:Y:S02]  /*8c00*/  SYNCS.PHASECHK.TRANS64.TRYWAIT P0, [R0+URZ+0x60], R2 ;  /* 0x00006002000075a7 */ /* 0x0022e400080011ff */
[----:B---3--:R-:W-:Y:S05]  /*8c10*/  @!P0 NANOSLEEP.SYNCS 0x989680 ;  /* 0x009896800000895d */ /* 0x008fea0003900000 */
[----:B------:R-:W3:Y:S02]  /*8c20*/  @!P0 SYNCS.PHASECHK.TRANS64 P0, [R0+URZ+0x60], R2 ;  /* 0x00006002000085a7 */ /* 0x000ee400080010ff */
[----:B---3--:R-:W-:Y:S05]  /*8c30*/  @!P0 BRA `(.L_x_175) ;  /* 0xfffffffc00f08947 */ /* 0x008fea000383ffff */
[----:B------:R-:W-:Y:S05]  /*8c40*/  BRA `(.L_x_176) ;  /* 0xffffffc400547947 */ /* 0x000fea000383ffff */
.L_x_87:
[----:B-1----:R-:W-:-:S07]  /*8c50*/  MOV R0, UR21 ;  /* 0x0000001500007c02 */ /* 0x002fce0008000f00 */
.L_x_177:
[----:B-1----:R1:W3:Y:S02]  /*8c60*/  SYNCS.PHASECHK.TRANS64.TRYWAIT P0, [R0+URZ+0x68], R2 ;  /* 0x00006802000075a7 */ /* 0x0022e400080011ff */
[----:B---3--:R-:W-:Y:S05]  /*8c70*/  @!P0 NANOSLEEP.SYNCS 0x989680 ;  /* 0x009896800000895d */ /* 0x008fea0003900000 */
[----:B------:R-:W3:Y:S02]  /*8c80*/  @!P0 SYNCS.PHASECHK.TRANS64 P0, [R0+URZ+0x68], R2 ;  /* 0x00006802000085a7 */ /* 0x000ee400080010ff */
[----:B---3--:R-:W-:Y:S05]  /*8c90*/  @!P0 BRA `(.L_x_177) ;  /* 0xfffffffc00f08947 */ /* 0x008fea000383ffff */
[----:B------:R-:W-:Y:S05]  /*8ca0*/  BRA `(.L_x_178) ;  /* 0xffffffc400447947 */ /* 0x000fea000383ffff */
.L_x_88:
[----:B-1----:R-:W-:-:S07]  /*8cb0*/  MOV R0, UR21 ;  /* 0x0000001500007c02 */ /* 0x002fce0008000f00 */
.L_x_179:
[----:B-1----:R1:W3:Y:S02]  /*8cc0*/  SYNCS.PHASECHK.TRANS64.TRYWAIT P0, [R0+URZ+0x70], R2 ;  /* 0x00007002000075a7 */ /* 0x0022e400080011ff */
[----:B---3--:R-:W-:Y:S05]  /*8cd0*/  @!P0 NANOSLEEP.SYNCS 0x989680 ;  /* 0x009896800000895d */ /* 0x008fea0003900000 */
[----:B------:R-:W3:Y:S02]  /*8ce0*/  @!P0 SYNCS.PHASECHK.TRANS64 P0, [R0+URZ+0x70], R2 ;  /* 0x00007002000085a7 */ /* 0x000ee400080010ff */
[----:B---3--:R-:W-:Y:S05]  /*8cf0*/  @!P0 BRA `(.L_x_179) ;  /* 0xfffffffc00f08947 */ /* 0x008fea000383ffff */
[----:B------:R-:W-:Y:S05]  /*8d00*/  BRA `(.L_x_180) ;  /* 0xffffffc400347947 */ /* 0x000fea000383ffff */
.L_x_90:
[----:B-1----:R1:W2:Y:S02]  /*8d10*/  SYNCS.PHASECHK.TRANS64.TRYWAIT P0, [R3+URZ+0x90], R0 ;  /* 0x00009000030075a7 */ /* 0x0022a400080011ff */
[----:B--2---:R-:W-:Y:S05]  /*8d20*/  @!P0 NANOSLEEP.SYNCS 0x989680 ;  /* 0x009896800000895d */ /* 0x004fea0003900000 */
[----:B------:R-:W2:Y:S02]  /*8d30*/  @!P0 SYNCS.PHASECHK.TRANS64 P0, [R3+URZ+0x90], R0 ;  /* 0x00009000030085a7 */ /* 0x000ea400080010ff */
[----:B--2---:R-:W-:Y:S05]  /*8d40*/  @!P0 BRA `(.L_x_90) ;  /* 0xfffffffc00f08947 */ /* 0x004fea000383ffff */
[----:B------:R-:W-:Y:S05]  /*8d50*/  BRA `(.L_x_181) ;  /* 0xffffffc400f87947 */ /* 0x000fea000383ffff */
.L_x_101:
[----:B-1----:R-:W-:Y:S04]  /*8d60*/  MOV R2, UR44 ;  /* 0x0000002c00027c02 */ /* 0x002fe80008000f00 */
[----:B------:R1:W2:Y:S03]  /*8d70*/  SYNCS.PHASECHK.TRANS64.TRYWAIT P1, [R2+URZ+0x40], R3 ;  /* 0x00004003020075a7 */ /* 0x0002a600080211ff */
[----:B--2---:R-:W-:Y:S05]  /*8d80*/  @!P1 NANOSLEEP.SYNCS 0x989680 ;  /* 0x009896800000995d */ /* 0x004fea0003900000 */
[----:B------:R-:W2:Y:S02]  /*8d90*/  @!P1 SYNCS.PHASECHK.TRANS64 P1, [R2+URZ+0x40], R3 ;  /* 0x00004003020095a7 */ /* 0x000ea400080210ff */
[----:B--2---:R-:W-:Y:S05]  /*8da0*/  @!P1 BRA `(.L_x_101) ;  /* 0xfffffffc00ec9947 */ /* 0x004fea000383ffff */
[----:B------:R-:W-:Y:S05]  /*8db0*/  BRA `(.L_x_100) ;  /* 0xffffffd400687947 */ /* 0x000fea000383ffff */
.L_x_103:
[----:B-1----:R1:W4:Y:S02]  /*8dc0*/  SYNCS.PHASECHK.TRANS64.TRYWAIT P0, [R70+URZ+0xb0], R0 ;  /* 0x0000b000460075a7 */ /* 0x00232400080011ff */
[----:B----4-:R-:W-:Y:S05]  /*8dd0*/  @!P0 NANOSLEEP.SYNCS 0x989680 ;  /* 0x009896800000895d */ /* 0x010fea0003900000 */
[----:B------:R-:W4:Y:S02]  /*8de0*/  @!P0 SYNCS.PHASECHK.TRANS64 P0, [R70+URZ+0xb0], R0 ;  /* 0x0000b000460085a7 */ /* 0x000f2400080010ff */
[----:B----4-:R-:W-:Y:S05]  /*8df0*/  @!P0 BRA `(.L_x_103) ;  /* 0xfffffffc00f08947 */ /* 0x010fea000383ffff */
[----:B------:R-:W-:Y:S05]  /*8e00*/  BRA `(.L_x_102) ;  /* 0xffffffd400907947 */ /* 0x000fea000383ffff */
.L_x_112:
[----:B-1----:R1:W3:Y:S02]  /*8e10*/  SYNCS.PHASECHK.TRANS64.TRYWAIT P0, [R2+URZ+0x40], R0 ;  /* 0x00004000020075a7 */ /* 0x0022e400080011ff */
[----:B---3--:R-:W-:Y:S05]  /*8e20*/  @!P0 NANOSLEEP.SYNCS 0x989680 ;  /* 0x009896800000895d */ /* 0x008fea0003900000 */
[----:B------:R-:W3:Y:S02]  /*8e30*/  @!P0 SYNCS.PHASECHK.TRANS64 P0, [R2+URZ+0x40], R0 ;  /* 0x00004000020085a7 */ /* 0x000ee400080010ff */
[----:B---3--:R-:W-:Y:S05]  /*8e40*/  @!P0 BRA `(.L_x_112) ;  /* 0xfffffffc00f08947 */ /* 0x008fea000383ffff */
[----:B------:R-:W-:Y:S05]  /*8e50*/  BRA `(.L_x_111) ;  /* 0xffffffdc002c7947 */ /* 0x000fea000383ffff */
.L_x_120:
[----:B-1----:R1:W3:Y:S02]  /*8e60*/  SYNCS.PHASECHK.TRANS64.TRYWAIT P0, [R0+URZ+0x40], R6 ;  /* 0x00004006000075a7 */ /* 0x0022e400080011ff */
[----:B---3--:R-:W-:Y:S05]  /*8e70*/  @!P0 NANOSLEEP.SYNCS 0x989680 ;  /* 0x009896800000895d */ /* 0x008fea0003900000 */
[----:B------:R-:W3:Y:S02]  /*8e80*/  @!P0 SYNCS.PHASECHK.TRANS64 P0, [R0+URZ+0x40], R6 ;  /* 0x00004006000085a7 */ /* 0x000ee400080010ff */
[----:B---3--:R-:W-:Y:S05]  /*8e90*/  @!P0 BRA `(.L_x_120) ;  /* 0xfffffffc00f08947 */ /* 0x008fea000383ffff */
[----:B------:R-:W-:Y:S05]  /*8ea0*/  BRA `(.L_x_119) ;  /* 0xffffffe000f07947 */ /* 0x000fea000383ffff */
.L_x_128:
[----:B-1----:R1:W3:Y:S02]  /*8eb0*/  SYNCS.PHASECHK.TRANS64.TRYWAIT P0, [R0+URZ+0x40], R5 ;  /* 0x00004005000075a7 */ /* 0x0022e400080011ff */
[----:B---3--:R-:W-:Y:S05]  /*8ec0*/  @!P0 NANOSLEEP.SYNCS 0x989680 ;  /* 0x009896800000895d */ /* 0x008fea0003900000 */
[----:B------:R-:W3:Y:S02]  /*8ed0*/  @!P0 SYNCS.PHASECHK.TRANS64 P0, [R0+URZ+0x40], R5 ;  /* 0x00004005000085a7 */ /* 0x000ee400080010ff */
[----:B---3--:R-:W-:Y:S05]  /*8ee0*/  @!P0 BRA `(.L_x_128) ;  /* 0xfffffffc00f08947 */ /* 0x008fea000383ffff */
[----:B------:R-:W-:Y:S05]  /*8ef0*/  BRA `(.L_x_127) ;  /* 0xffffffe800b47947 */ /* 0x000fea000383ffff */
        .weak           $__internal_0_$__cuda_sm10x_tcgen05_guardrail_trap_col_being_dealloced_not_returned_by_alloc
        .type           $__internal_0_$__cuda_sm10x_tcgen05_guardrail_trap_col_being_dealloced_not_returned_by_alloc,@function
        .size           $__internal_0_$__cuda_sm10x_tcgen05_guardrail_trap_col_being_dealloced_not_returned_by_alloc,($__internal_1_$__cuda_sm10x_tcgen05_guardrail_trap_phase_invalid_during_alloc - $__internal_0_$__cuda_sm10x_tcgen05_guardrail_trap_col_being_dealloced_not_returned_by_alloc)
$__internal_0_$__cuda_sm10x_tcgen05_guardrail_trap_col_being_dealloced_not_returned_by_alloc:
[----:B------:R-:W-:Y:S05]  /*8f00*/  BPT.TRAP 0x1 ;  /* 0x000000040000795c */ /* 0x000fea0000300000 */
[----:B------:R-:W-:-:S04]  /*8f10*/  HFMA2 R3, -RZ, RZ, 0, 0 ;  /* 0x00000000ff037431 */ /* 0x000fc800000001ff */
[----:B------:R-:W-:Y:S05]  /*8f20*/  RET.REL.NODEC R2 `(_ZN7cutlass13device_kernelINS_4gemm6kernel13GemmUniversalIN4cute5tupleIJiiiiEEENS1_10collective13CollectiveMmaINS1_35MainloopSm100TmaUmmaWarpSpecializedILi4ELi2ELi4ENS5_IJNS4_1CILi1EEENSA_ILi2EEESB_EEEEENS5_IJNSA_ILi128EEENSA_ILi64EEESG_EEEfNS5_IJlSB_lEEEfSI_NS4_8TiledMMAINS4_8MMA_AtomIJNS4_17SM100_MMA_TF32_SSINS_10tfloat32_tESM_fLi128ELi64ELNS4_4UMMA5MajorE0ELSO_0ELNSN_7ScaleInE0ELSP_0EEEEEENS4_6LayoutINS5_IJSB_SB_SB_EEENS5_IJNSA_ILi0EEESU_SU_EEEEENS5_IJNS4_10UnderscoreESX_SX_EEEEENS4_23SM90_TMA_LOAD_MULTICASTENS4_14ComposedLayoutINS4_7SwizzleILi3ELi4ELi3EEENS4_18smem_ptr_flag_bitsILi32EEENSS_INS5_IJNSA_ILi8EEENSA_ILi32EEEEEENS5_IJS17_SB_EEEEEEEvNS4_8identityENS4_13SM90_TMA_LOADES1B_vS1C_EENS_8epilogue10collective18CollectiveEpilogueINS1F_23Sm100TmaWarpSpecializedILi4ELi2ELi16ELb1ELb0EEEJSH_NS5_IJNSS_ISF_SB_EENSS_INSA_ILi16EEESB_EEEEEfSI_fSI_NS1F_6fusion15FusionCallbacksIS1J_NS1O_17LinearCombinationIffffLNS_15FloatRoundStyleE2EEESH_S1N_JEEENS4_5SM1004TMEM4LOAD26SM100_TMEM_LOAD_32dp32b16xES1D_NS11_INS12_ILi2ELi4ELi3EEES15_NSS_INS5_IJS16_S1L_EEENS5_IJS1L_SB_EEEEEEENS4_39AutoVectorizingCopyWithAssumedAlignmentILi128EEENS4_14SM90_TMA_STOREES22_S24_S24_EEEvvEEEEvNT_6ParamsE) ;  /* 0xffffff7002347950 */ /* 0x000fea0003c3ffff */
        .weak           $__internal_1_$__cuda_sm10x_tcgen05_guardrail_trap_phase_invalid_during_alloc
        .type           $__internal_1_$__cuda_sm10x_tcgen05_guardrail_trap_phase_invalid_during_alloc,@function
        .size           $__internal_1_$__cuda_sm10x_tcgen05_guardrail_trap_phase_invalid_during_alloc,($__internal_2_$__cuda_sm10x_tcgen05_guardrail_trap_unallocated_columns_being_dealloced - $__internal_1_$__cuda_sm10x_tcgen05_guardrail_trap_phase_invalid_during_alloc)
$__internal_1_$__cuda_sm10x_tcgen05_guardrail_trap_phase_invalid_during_alloc:
[----:B------:R-:W-:Y:S05]  /*8f30*/  BPT.TRAP 0x1 ;  /* 0x000000040000795c */ /* 0x000fea0000300000 */
[----:B------:R-:W-:-:S04]  /*8f40*/  MOV R5, 0x0 ;  /* 0x0000000000057802 */ /* 0x000fc80000000f00 */
[----:B------:R-:W-:Y:S05]  /*8f50*/  RET.REL.NODEC R4 `(_ZN7cutlass13device_kernelINS_4gemm6kernel13GemmUniversalIN4cute5tupleIJiiiiEEENS1_10collective13CollectiveMmaINS1_35MainloopSm100TmaUmmaWarpSpecializedILi4ELi2ELi4ENS5_IJNS4_1CILi1EEENSA_ILi2EEESB_EEEEENS5_IJNSA_ILi128EEENSA_ILi64EEESG_EEEfNS5_IJlSB_lEEEfSI_NS4_8TiledMMAINS4_8MMA_AtomIJNS4_17SM100_MMA_TF32_SSINS_10tfloat32_tESM_fLi128ELi64ELNS4_4UMMA5MajorE0ELSO_0ELNSN_7ScaleInE0ELSP_0EEEEEENS4_6LayoutINS5_IJSB_SB_SB_EEENS5_IJNSA_ILi0EEESU_SU_EEEEENS5_IJNS4_10UnderscoreESX_SX_EEEEENS4_23SM90_TMA_LOAD_MULTICASTENS4_14ComposedLayoutINS4_7SwizzleILi3ELi4ELi3EEENS4_18smem_ptr_flag_bitsILi32EEENSS_INS5_IJNSA_ILi8EEENSA_ILi32EEEEEENS5_IJS17_SB_EEEEEEEvNS4_8identityENS4_13SM90_TMA_LOADES1B_vS1C_EENS_8epilogue10collective18CollectiveEpilogueINS1F_23Sm100TmaWarpSpecializedILi4ELi2ELi16ELb1ELb0EEEJSH_NS5_IJNSS_ISF_SB_EENSS_INSA_ILi16EEESB_EEEEEfSI_fSI_NS1F_6fusion15FusionCallbacksIS1J_NS1O_17LinearCombinationIffffLNS_15FloatRoundStyleE2EEESH_S1N_JEEENS4_5SM1004TMEM4LOAD26SM100_TMEM_LOAD_32dp32b16xES1D_NS11_INS12_ILi2ELi4ELi3EEES15_NSS_INS5_IJS16_S1L_EEENS5_IJS1L_SB_EEEEEEENS4_39AutoVectorizingCopyWithAssumedAlignmentILi128EEENS4_14SM90_TMA_STOREES22_S24_S24_EEEvvEEEEvNT_6ParamsE) ;  /* 0xffffff7004287950 */ /* 0x000fea0003c3ffff */
        .weak           $__internal_2_$__cuda_sm10x_tcgen05_guardrail_trap_unallocated_columns_being_dealloced
        .type           $__internal_2_$__cuda_sm10x_tcgen05_guardrail_trap_unallocated_columns_being_dealloced,@function
        .size           $__internal_2_$__cuda_sm10x_tcgen05_guardrail_trap_unallocated_columns_being_dealloced,(.L_x_183 - $__internal_2_$__cuda_sm10x_tcgen05_guardrail_trap_unallocated_columns_being_dealloced)
$__internal_2_$__cuda_sm10x_tcgen05_guardrail_trap_unallocated_columns_being_dealloced:
[----:B------:R-:W-:Y:S05]  /*8f60*/  BPT.TRAP 0x1 ;  /* 0x000000040000795c */ /* 0x000fea0000300000 */
[----:B------:R-:W-:-:S04]  /*8f70*/  HFMA2 R3, -RZ, RZ, 0, 0 ;  /* 0x00000000ff037431 */ /* 0x000fc800000001ff */
[----:B------:R-:W-:Y:S05]  /*8f80*/  RET.REL.NODEC R2 `(_ZN7cutlass13device_kernelINS_4gemm6kernel13GemmUniversalIN4cute5tupleIJiiiiEEENS1_10collective13CollectiveMmaINS1_35MainloopSm100TmaUmmaWarpSpecializedILi4ELi2ELi4ENS5_IJNS4_1CILi1EEENSA_ILi2EEESB_EEEEENS5_IJNSA_ILi128EEENSA_ILi64EEESG_EEEfNS5_IJlSB_lEEEfSI_NS4_8TiledMMAINS4_8MMA_AtomIJNS4_17SM100_MMA_TF32_SSINS_10tfloat32_tESM_fLi128ELi64ELNS4_4UMMA5MajorE0ELSO_0ELNSN_7ScaleInE0ELSP_0EEEEEENS4_6LayoutINS5_IJSB_SB_SB_EEENS5_IJNSA_ILi0EEESU_SU_EEEEENS5_IJNS4_10UnderscoreESX_SX_EEEEENS4_23SM90_TMA_LOAD_MULTICASTENS4_14ComposedLayoutINS4_7SwizzleILi3ELi4ELi3EEENS4_18smem_ptr_flag_bitsILi32EEENSS_INS5_IJNSA_ILi8EEENSA_ILi32EEEEEENS5_IJS17_SB_EEEEEEEvNS4_8identityENS4_13SM90_TMA_LOADES1B_vS1C_EENS_8epilogue10collective18CollectiveEpilogueINS1F_23Sm100TmaWarpSpecializedILi4ELi2ELi16ELb1ELb0EEEJSH_NS5_IJNSS_ISF_SB_EENSS_INSA_ILi16EEESB_EEEEEfSI_fSI_NS1F_6fusion15FusionCallbacksIS1J_NS1O_17LinearCombinationIffffLNS_15FloatRoundStyleE2EEESH_S1N_JEEENS4_5SM1004TMEM4LOAD26SM100_TMEM_LOAD_32dp32b16xES1D_NS11_INS12_ILi2ELi4ELi3EEES15_NSS_INS5_IJS16_S1L_EEENS5_IJS1L_SB_EEEEEEENS4_39AutoVectorizingCopyWithAssumedAlignmentILi128EEENS4_14SM90_TMA_STOREES22_S24_S24_EEEvvEEEEvNT_6ParamsE) ;  /* 0xffffff70021c7950 */ /* 0x000fea0003c3ffff */
.L_x_182:
[----:B------:R-:W-:-:S00]  /*8f90*/  BRA `(.L_x_182) ;  /* 0xfffffffc00fc7947 */ /* 0x000fc0000383ffff */
[----:B------:R-:W-:-:S00]  /*8fa0*/  NOP ;  /* 0x0000000000007918 */ /* 0x000fc00000000000 */
        /* <DEDUP_REMOVED lines=13> */
.L_x_183:


//--------------------- .nv.global.init           --------------------------
	.section	.nv.global.init,"aw",@progbits
.nv.global.init:
	.type		$str$27,@object
	.size		$str$27,($str$28 - $str$27)
$str$27:
        /*0000*/ 	.byte	0x28, 0x61, 0x64, 0x64, 0x72, 0x65, 0x73, 0x73, 0x20, 0x26, 0x20, 0x6d, 0x61, 0x73, 0x6b, 0x29
        /*0010*/ 	.byte	0x20, 0x3d, 0x3d, 0x20, 0x30, 0x00
	.type		$str$28,@object
	.size		$str$28,($str$26 - $str$28)
$str$28:
        /*0016*/ 	.byte	0x2f, 0x74, 0x6d, 0x70, 0x2f, 0x63, 0x75, 0x74, 0x6c, 0x61, 0x73, 0x73, 0x5f, 0x73, 0x77, 0x65
        /*0026*/ 	.byte	0x65, 0x70, 0x5f, 0x73, 0x72, 0x63, 0x2f, 0x69, 0x6e, 0x63, 0x6c, 0x75, 0x64, 0x65, 0x2f, 0x63
        /*0036*/ 	.byte	0x75, 0x74, 0x65, 0x2f, 0x70, 0x6f, 0x69, 0x6e, 0x74, 0x65, 0x72, 0x5f, 0x66, 0x6c, 0x61, 0x67
        /*0046*/ 	.byte	0x67, 0x65, 0x64, 0x2e, 0x68, 0x70, 0x70, 0x00
	.type		$str$26,@object
	.size		$str$26,($str$25 - $str$26)
$str$26:
        /*004e*/ 	.byte	0x2f, 0x74, 0x6d, 0x70, 0x2f, 0x63, 0x75, 0x74, 0x6c, 0x61, 0x73, 0x73, 0x5f, 0x73, 0x77, 0x65
        /*005e*/ 	.byte	0x65, 0x70, 0x5f, 0x73, 0x72, 0x63, 0x2f, 0x69, 0x6e, 0x63, 0x6c, 0x75, 0x64, 0x65, 0x2f, 0x63
        /*006e*/ 	.byte	0x75, 0x74, 0x65, 0x2f, 0x61, 0x74, 0x6f, 0x6d, 0x2f, 0x63, 0x6f, 0x70, 0x79, 0x5f, 0x74, 0x72
        /*007e*/ 	.byte	0x61, 0x69, 0x74, 0x73, 0x5f, 0x73, 0x6d, 0x31, 0x30, 0x30, 0x2e, 0x68, 0x70, 0x70, 0x00
	.type		$str$25,@object
	.size		$str$25,(__unnamed_1 - $str$25)
$str$25:
        /*008d*/ 	.byte	0x28, 0x28, 0x75, 0x69, 0x6e, 0x74, 0x33, 0x32, 0x5f, 0x74, 0x28, 0x74, 0x68, 0x72, 0x65, 0x61
        /*009d*/ 	.byte	0x64, 0x49, 0x64, 0x78, 0x2e, 0x78, 0x29, 0x20, 0x2f, 0x20, 0x33, 0x32, 0x29, 0x20, 0x25, 0x20
        /*00ad*/ 	.byte	0x34, 0x29, 0x20, 0x3d, 0x3d, 0x20, 0x28, 0x28, 0x28, 0x74, 0x6d, 0x65, 0x6d, 0x5f, 0x61, 0x64
        /*00bd*/ 	.byte	0x64, 0x72, 0x20, 0x3e, 0x3e, 0x20, 0x31, 0x36, 0x29, 0x20, 0x2f, 0x20, 0x33, 0x32, 0x29, 0x20
        /*00cd*/ 	.byte	0x25, 0x20, 0x34, 0x29, 0x00
	.type		__unnamed_1,@object
	.size		__unnamed_1,(__unnamed_2 - __unnamed_1)
__unnamed_1:
        /*00d2*/ 	.byte	0x61, 0x75, 0x74, 0x6f, 0x20, 0x63, 0x75, 0x74, 0x65, 0x3a, 0x3a, 0x61, 0x73, 0x5f, 0x70, 0x6f
        /* <DEDUP_REMOVED lines=23> */
        /*0252*/ 	.byte	0x43, 0x3c, 0x32, 0x30, 0x34, 0x38, 0x3e, 0x3e, 0x3e, 0x3e, 0x5d, 0x00
	.type		__unnamed_2,@object
	.size		__unnamed_2,(.L_2 - __unnamed_2)
__unnamed_2:
        /* <DEDUP_REMOVED lines=42> */
        /*04fe*/ 	.byte	0x3e, 0x5d, 0x00
.L_2:


//--------------------- .nv.shared._ZN7cutlass13device_kernelINS_4gemm6kernel13GemmUniversalIN4cute5tupleIJiiiiEEENS1_10collective13CollectiveMmaINS1_35MainloopSm100TmaUmmaWarpSpecializedILi4ELi2ELi4ENS5_IJNS4_1CILi1EEENSA_ILi2EEESB_EEEEENS5_IJNSA_ILi128EEENSA_ILi64EEESG_EEEfNS5_IJlSB_lEEEfSI_NS4_8TiledMMAINS4_8MMA_AtomIJNS4_17SM100_MMA_TF32_SSINS_10tfloat32_tESM_fLi128ELi64ELNS4_4UMMA5MajorE0ELSO_0ELNSN_7ScaleInE0ELSP_0EEEEEENS4_6LayoutINS5_IJSB_SB_SB_EEENS5_IJNSA_ILi0EEESU_SU_EEEEENS5_IJNS4_10UnderscoreESX_SX_EEEEENS4_23SM90_TMA_LOAD_MULTICASTENS4_14ComposedLayoutINS4_7SwizzleILi3ELi4ELi3EEENS4_18smem_ptr_flag_bitsILi32EEENSS_INS5_IJNSA_ILi8EEENSA_ILi32EEEEEENS5_IJS17_SB_EEEEEEEvNS4_8identityENS4_13SM90_TMA_LOADES1B_vS1C_EENS_8epilogue10collective18CollectiveEpilogueINS1F_23Sm100TmaWarpSpecializedILi4ELi2ELi16ELb1ELb0EEEJSH_NS5_IJNSS_ISF_SB_EENSS_INSA_ILi16EEESB_EEEEEfSI_fSI_NS1F_6fusion15FusionCallbacksIS1J_NS1O_17LinearCombinationIffffLNS_15FloatRoundStyleE2EEESH_S1N_JEEENS4_5SM1004TMEM4LOAD26SM100_TMEM_LOAD_32dp32b16xES1D_NS11_INS12_ILi2ELi4ELi3EEES15_NSS_INS5_IJS16_S1L_EEENS5_IJS1L_SB_EEEEEEENS4_39AutoVectorizingCopyWithAssumedAlignmentILi128EEENS4_14SM90_TMA_STOREES22_S24_S24_EEEvvEEEEvNT_6ParamsE --------------------------
	.section	.nv.shared._ZN7cutlass13device_kernelINS_4gemm6kernel13GemmUniversalIN4cute5tupleIJiiiiEEENS1_10collective13CollectiveMmaINS1_35MainloopSm100TmaUmmaWarpSpecializedILi4ELi2ELi4ENS5_IJNS4_1CILi1EEENSA_ILi2EEESB_EEEEENS5_IJNSA_ILi128EEENSA_ILi64EEESG_EEEfNS5_IJlSB_lEEEfSI_NS4_8TiledMMAINS4_8MMA_AtomIJNS4_17SM100_MMA_TF32_SSINS_10tfloat32_tESM_fLi128ELi64ELNS4_4UMMA5MajorE0ELSO_0ELNSN_7ScaleInE0ELSP_0EEEEEENS4_6LayoutINS5_IJSB_SB_SB_EEENS5_IJNSA_ILi0EEESU_SU_EEEEENS5_IJNS4_10UnderscoreESX_SX_EEEEENS4_23SM90_TMA_LOAD_MULTICASTENS4_14ComposedLayoutINS4_7SwizzleILi3ELi4ELi3EEENS4_18smem_ptr_flag_bitsILi32EEENSS_INS5_IJNSA_ILi8EEENSA_ILi32EEEEEENS5_IJS17_SB_EEEEEEEvNS4_8identityENS4_13SM90_TMA_LOADES1B_vS1C_EENS_8epilogue10collective18CollectiveEpilogueINS1F_23Sm100TmaWarpSpecializedILi4ELi2ELi16ELb1ELb0EEEJSH_NS5_IJNSS_ISF_SB_EENSS_INSA_ILi16EEESB_EEEEEfSI_fSI_NS1F_6fusion15FusionCallbacksIS1J_NS1O_17LinearCombinationIffffLNS_15FloatRoundStyleE2EEESH_S1N_JEEENS4_5SM1004TMEM4LOAD26SM100_TMEM_LOAD_32dp32b16xES1D_NS11_INS12_ILi2ELi4ELi3EEES15_NSS_INS5_IJS16_S1L_EEENS5_IJS1L_SB_EEEEEEENS4_39AutoVectorizingCopyWithAssumedAlignmentILi128EEENS4_14SM90_TMA_STOREES22_S24_S24_EEEvvEEEEvNT_6ParamsE,"aw",@nobits
	.sectionflags	@""
	.align	16
	.zero		1024


//--------------------- .nv.shared.reserved.0     --------------------------
	.section	.nv.shared.reserved.0,"aw",@nobits
	.weak		__nv_reservedSMEM_offset_0_alias
	.size		__nv_reservedSMEM_offset_0_alias, 0, 64
	.other		__nv_reservedSMEM_offset_0_alias,@"STO_CUDA_RESERVED_SHARED STV_DEFAULT"
__nv_reservedSMEM_offset_0_alias:
	.zero		0
.nv.shared.reserved.0:
	.zero		64
	.weak		__nv_reservedSMEM_tcgen05_partition
	.type		__nv_reservedSMEM_tcgen05_partition,@object
	.size		__nv_reservedSMEM_tcgen05_partition,(.L_0 - __nv_reservedSMEM_tcgen05_partition)
__nv_reservedSMEM_tcgen05_partition:
	.zero		32
.L_0:


//--------------------- .nv.global                --------------------------
	.section	.nv.global,"aw",@nobits
.nv.global:
	.type		_ZN40_INTERNAL_fae68fe9_4_k_cu_86b1e446_264144cute1_E,@object
	.size		_ZN40_INTERNAL_fae68fe9_4_k_cu_86b1e446_264144cute1_E,(_ZN40_INTERNAL_fae68fe9_4_k_cu_86b1e446_264144cuda3std3__45__cpo6cbeginE - _ZN40_INTERNAL_fae68fe9_4_k_cu_86b1e446_264144cute1_E)
_ZN40_INTERNAL_fae68fe9_4_k_cu_86b1e446_264144cute1_E:
	.zero		1
	.type		_ZN40_INTERNAL_fae68fe9_4_k_cu_86b1e446_264144cuda3std3__45__cpo6cbeginE,@object
	.size		_ZN40_INTERNAL_fae68fe9_4_k_cu_86b1e446_264144cuda3std3__45__cpo6cbeginE,(_ZN40_INTERNAL_fae68fe9_4_k_cu_86b1e446_264144cuda3std3__48in_placeE - _ZN40_INTERNAL_fae68fe9_4_k_cu_86b1e446_264144cuda3std3__45__cpo6cbeginE)
_ZN40_INTERNAL_fae68fe9_4_k_cu_86b1e446_264144cuda3std3__45__cpo6cbeginE:
	.zero		1
	.type		_ZN40_INTERNAL_fae68fe9_4_k_cu_86b1e446_264144cuda3std3__48in_placeE,@object
	.size		_ZN40_INTERNAL_fae68fe9_4_k_cu_86b1e446_264144cuda3std3__48in_placeE,(_ZN40_INTERNAL_fae68fe9_4_k_cu_86b1e446_264144cuda3std6ranges3__45__cpo9iter_moveE - _ZN40_INTERNAL_fae68fe9_4_k_cu_86b1e446_264144cuda3std3__48in_placeE)
_ZN40_INTERNAL_fae68fe9_4_k_cu_86b1e446_264144cuda3std3__48in_placeE:
	.zero		1
	.type		_ZN40_INTERNAL_fae68fe9_4_k_cu_86b1e446_264144cuda3std6ranges3__45__cpo9iter_moveE,@object
	.size		_ZN40_INTERNAL_fae68fe9_4_k_cu_86b1e446_264144cuda3std6ranges3__45__cpo9iter_moveE,(_ZN40_INTERNAL_fae68fe9_4_k_cu_86b1e446_264144cuda3std3__45__cpo5beginE - _ZN40_INTERNAL_fae68fe9_4_k_cu_86b1e446_264144cuda3std6ranges3__45__cpo9iter_moveE)
_ZN40_INTERNAL_fae68fe9_4_k_cu_86b1e446_264144cuda3std6ranges3__45__cpo9iter_moveE:
	.zero		1
	.type		_ZN40_INTERNAL_fae68fe9_4_k_cu_86b1e446_264144cuda3std3__45__cpo5beginE,@object
	.size		_ZN40_INTERNAL_fae68fe9_4_k_cu_86b1e446_264144cuda3std3__45__cpo5beginE,(_ZN40_INTERNAL_fae68fe9_4_k_cu_86b1e446_264144cuda3std3__442_GLOBAL__N__fae68fe9_4_k_cu_86b1e446_264146ignoreE - _ZN40_INTERNAL_fae68fe9_4_k_cu_86b1e446_264144cuda3std3__45__cpo5beginE)
_ZN40_INTERNAL_fae68fe9_4_k_cu_86b1e446_264144cuda3std3__45__cpo5beginE:
	.zero		1
	.type		_ZN40_INTERNAL_fae68fe9_4_k_cu_86b1e446_264144cuda3std3__442_GLOBAL__N__fae68fe9_4_k_cu_86b1e446_264146ignoreE,@object
	.size		_ZN40_INTERNAL_fae68fe9_4_k_cu_86b1e446_264144cuda3std3__442_GLOBAL__N__fae68fe9_4_k_cu_86b1e446_264146ignoreE,(_ZN40_INTERNAL_fae68fe9_4_k_cu_86b1e446_264144cute7productE - _ZN40_INTERNAL_fae68fe9_4_k_cu_86b1e446_264144cuda3std3__442_GLOBAL__N__fae68fe9_4_k_cu_86b1e446_264146ignoreE)
_ZN40_INTERNAL_fae68fe9_4_k_cu_86b1e446_264144cuda3std3__442_GLOBAL__N__fae68fe9_4_k_cu_86b1e446_264146ignoreE:
	.zero		1
	.type		_ZN40_INTERNAL_fae68fe9_4_k_cu_86b1e446_264144cute7productE,@object
	.size		_ZN40_INTERNAL_fae68fe9_4_k_cu_86b1e446_264144cute7productE,(_ZN40_INTERNAL_fae68fe9_4_k_cu_86b1e446_264144cuda3std3__45__cpo3endE - _ZN40_INTERNAL_fae68fe9_4_k_cu_86b1e446_264144cute7productE)
_ZN40_INTERNAL_fae68fe9_4_k_cu_86b1e446_264144cute7productE:
	.zero		1
	.type		_ZN40_INTERNAL_fae68fe9_4_k_cu_86b1e446_264144cuda3std3__45__cpo3endE,@object
	.size		_ZN40_INTERNAL_fae68fe9_4_k_cu_86b1e446_264144cuda3std3__45__cpo3endE,(_ZN40_INTERNAL_fae68fe9_4_k_cu_86b1e446_264144cuda3std3__419piecewise_constructE - _ZN40_INTERNAL_fae68fe9_4_k_cu_86b1e446_264144cuda3std3__45__cpo3endE)
_ZN40_INTERNAL_fae68fe9_4_k_cu_86b1e446_264144cuda3std3__45__cpo3endE:
	.zero		1
	.type		_ZN40_INTERNAL_fae68fe9_4_k_cu_86b1e446_264144cuda3std3__419piecewise_constructE,@object
	.size		_ZN40_INTERNAL_fae68fe9_4_k_cu_86b1e446_264144cuda3std3__419piecewise_constructE,(_ZN40_INTERNAL_fae68fe9_4_k_cu_86b1e446_264144cuda3std3__45__cpo4cendE - _ZN40_INTERNAL_fae68fe9_4_k_cu_86b1e446_264144cuda3std3__419piecewise_constructE)
_ZN40_INTERNAL_fae68fe9_4_k_cu_86b1e446_264144cuda3std3__419piecewise_constructE:
	.zero		1
	.type		_ZN40_INTERNAL_fae68fe9_4_k_cu_86b1e446_264144cuda3std3__45__cpo4cendE,@object
	.size		_ZN40_INTERNAL_fae68fe9_4_k_cu_86b1e446_264144cuda3std3__45__cpo4cendE,(_ZN40_INTERNAL_fae68fe9_4_k_cu_86b1e446_264144cuda3std6ranges3__45__cpo4swapE - _ZN40_INTERNAL_fae68fe9_4_k_cu_86b1e446_264144cuda3std3__45__cpo4cendE)
_ZN40_INTERNAL_fae68fe9_4_k_cu_86b1e446_264144cuda3std3__45__cpo4cendE:
	.zero		1
	.type		_ZN40_INTERNAL_fae68fe9_4_k_cu_86b1e446_264144cuda3std6ranges3__45__cpo4swapE,@object
	.size		_ZN40_INTERNAL_fae68fe9_4_k_cu_86b1e446_264144cuda3std6ranges3__45__cpo4swapE,(.L_10 - _ZN40_INTERNAL_fae68fe9_4_k_cu_86b1e446_264144cuda3std6ranges3__45__cpo4swapE)
_ZN40_INTERNAL_fae68fe9_4_k_cu_86b1e446_264144cuda3std6ranges3__45__cpo4swapE:
	.zero		1
.L_10:


//--------------------- .nv.constant0._ZN7cutlass13device_kernelINS_4gemm6kernel13GemmUniversalIN4cute5tupleIJiiiiEEENS1_10collective13CollectiveMmaINS1_35MainloopSm100TmaUmmaWarpSpecializedILi4ELi2ELi4ENS5_IJNS4_1CILi1EEENSA_ILi2EEESB_EEEEENS5_IJNSA_ILi128EEENSA_ILi64EEESG_EEEfNS5_IJlSB_lEEEfSI_NS4_8TiledMMAINS4_8MMA_AtomIJNS4_17SM100_MMA_TF32_SSINS_10tfloat32_tESM_fLi128ELi64ELNS4_4UMMA5MajorE0ELSO_0ELNSN_7ScaleInE0ELSP_0EEEEEENS4_6LayoutINS5_IJSB_SB_SB_EEENS5_IJNSA_ILi0EEESU_SU_EEEEENS5_IJNS4_10UnderscoreESX_SX_EEEEENS4_23SM90_TMA_LOAD_MULTICASTENS4_14ComposedLayoutINS4_7SwizzleILi3ELi4ELi3EEENS4_18smem_ptr_flag_bitsILi32EEENSS_INS5_IJNSA_ILi8EEENSA_ILi32EEEEEENS5_IJS17_SB_EEEEEEEvNS4_8identityENS4_13SM90_TMA_LOADES1B_vS1C_EENS_8epilogue10collective18CollectiveEpilogueINS1F_23Sm100TmaWarpSpecializedILi4ELi2ELi16ELb1ELb0EEEJSH_NS5_IJNSS_ISF_SB_EENSS_INSA_ILi16EEESB_EEEEEfSI_fSI_NS1F_6fusion15FusionCallbacksIS1J_NS1O_17LinearCombinationIffffLNS_15FloatRoundStyleE2EEESH_S1N_JEEENS4_5SM1004TMEM4LOAD26SM100_TMEM_LOAD_32dp32b16xES1D_NS11_INS12_ILi2ELi4ELi3EEES15_NSS_INS5_IJS16_S1L_EEENS5_IJS1L_SB_EEEEEEENS4_39AutoVectorizingCopyWithAssumedAlignmentILi128EEENS4_14SM90_TMA_STOREES22_S24_S24_EEEvvEEEEvNT_6ParamsE --------------------------
	.section	.nv.constant0._ZN7cutlass13device_kernelINS_4gemm6kernel13GemmUniversalIN4cute5tupleIJiiiiEEENS1_10collective13CollectiveMmaINS1_35MainloopSm100TmaUmmaWarpSpecializedILi4ELi2ELi4ENS5_IJNS4_1CILi1EEENSA_ILi2EEESB_EEEEENS5_IJNSA_ILi128EEENSA_ILi64EEESG_EEEfNS5_IJlSB_lEEEfSI_NS4_8TiledMMAINS4_8MMA_AtomIJNS4_17SM100_MMA_TF32_SSINS_10tfloat32_tESM_fLi128ELi64ELNS4_4UMMA5MajorE0ELSO_0ELNSN_7ScaleInE0ELSP_0EEEEEENS4_6LayoutINS5_IJSB_SB_SB_EEENS5_IJNSA_ILi0EEESU_SU_EEEEENS5_IJNS4_10UnderscoreESX_SX_EEEEENS4_23SM90_TMA_LOAD_MULTICASTENS4_14ComposedLayoutINS4_7SwizzleILi3ELi4ELi3EEENS4_18smem_ptr_flag_bitsILi32EEENSS_INS5_IJNSA_ILi8EEENSA_ILi32EEEEEENS5_IJS17_SB_EEEEEEEvNS4_8identityENS4_13SM90_TMA_LOADES1B_vS1C_EENS_8epilogue10collective18CollectiveEpilogueINS1F_23Sm100TmaWarpSpecializedILi4ELi2ELi16ELb1ELb0EEEJSH_NS5_IJNSS_ISF_SB_EENSS_INSA_ILi16EEESB_EEEEEfSI_fSI_NS1F_6fusion15FusionCallbacksIS1J_NS1O_17LinearCombinationIffffLNS_15FloatRoundStyleE2EEESH_S1N_JEEENS4_5SM1004TMEM4LOAD26SM100_TMEM_LOAD_32dp32b16xES1D_NS11_INS12_ILi2ELi4ELi3EEES15_NSS_INS5_IJS16_S1L_EEENS5_IJS1L_SB_EEEEEEENS4_39AutoVectorizingCopyWithAssumedAlignmentILi128EEENS4_14SM90_TMA_STOREES22_S24_S24_EEEvvEEEEvNT_6ParamsE,"a",@progbits
	.sectionflags	@""
	.align	4
.nv.constant0._ZN7cutlass13device_kernelINS_4gemm6kernel13GemmUniversalIN4cute5tupleIJiiiiEEENS1_10collective13CollectiveMmaINS1_35MainloopSm100TmaUmmaWarpSpecializedILi4ELi2ELi4ENS5_IJNS4_1CILi1EEENSA_ILi2EEESB_EEEEENS5_IJNSA_ILi128EEENSA_ILi64EEESG_EEEfNS5_IJlSB_lEEEfSI_NS4_8TiledMMAINS4_8MMA_AtomIJNS4_17SM100_MMA_TF32_SSINS_10tfloat32_tESM_fLi128ELi64ELNS4_4UMMA5MajorE0ELSO_0ELNSN_7ScaleInE0ELSP_0EEEEEENS4_6LayoutINS5_IJSB_SB_SB_EEENS5_IJNSA_ILi0EEESU_SU_EEEEENS5_IJNS4_10UnderscoreESX_SX_EEEEENS4_23SM90_TMA_LOAD_MULTICASTENS4_14ComposedLayoutINS4_7SwizzleILi3ELi4ELi3EEENS4_18smem_ptr_flag_bitsILi32EEENSS_INS5_IJNSA_ILi8EEENSA_ILi32EEEEEENS5_IJS17_SB_EEEEEEEvNS4_8identityENS4_13SM90_TMA_LOADES1B_vS1C_EENS_8epilogue10collective18CollectiveEpilogueINS1F_23Sm100TmaWarpSpecializedILi4ELi2ELi16ELb1ELb0EEEJSH_NS5_IJNSS_ISF_SB_EENSS_INSA_ILi16EEESB_EEEEEfSI_fSI_NS1F_6fusion15FusionCallbacksIS1J_NS1O_17LinearCombinationIffffLNS_15FloatRoundStyleE2EEESH_S1N_JEEENS4_5SM1004TMEM4LOAD26SM100_TMEM_LOAD_32dp32b16xES1D_NS11_INS12_ILi2ELi4ELi3EEES15_NSS_INS5_IJS16_S1L_EEENS5_IJS1L_SB_EEEEEEENS4_39AutoVectorizingCopyWithAssumedAlignmentILi128EEENS4_14SM90_TMA_STOREES22_S24_S24_EEEvvEEEEvNT_6ParamsE:
	.zero		2944


//--------------------- SYMBOLS --------------------------

	.type		.nv.reservedSmem.offset0,@object
	.size		.nv.reservedSmem.offset0,0x4
	.type		.nv.reservedSmem.cap,@object
	.size		.nv.reservedSmem.cap,0x4
	.type		__assertfail,@function
